//
// Generated by NVIDIA NVVM Compiler
//
// Compiler Build ID: CL-36424714
// Cuda compilation tools, release 13.0, V13.0.88
// Based on NVVM 20.0.0
//

.version 9.0
.target sm_100
.address_size 64

	// .globl	_Z8source_EPffii
.func  (.param .align 16 .b8 func_retval0[16]) __internal_trig_reduction_slowpathd
(
	.param .b64 __internal_trig_reduction_slowpathd_param_0
)
;
.func  (.param .b64 func_retval0) __internal_accurate_pow
(
	.param .b64 __internal_accurate_pow_param_0
)
;
.global .align 8 .b8 __cudart_i2opi_d[144] = {8, 93, 141, 31, 177, 95, 251, 107, 234, 146, 82, 138, 247, 57, 7, 61, 123, 241, 229, 235, 199, 186, 39, 117, 45, 234, 95, 158, 102, 63, 70, 79, 183, 9, 203, 39, 207, 126, 54, 109, 31, 109, 10, 90, 139, 17, 47, 239, 15, 152, 5, 222, 255, 151, 248, 31, 59, 40, 249, 189, 139, 95, 132, 156, 244, 57, 83, 131, 57, 214, 145, 57, 65, 126, 95, 180, 38, 112, 156, 233, 132, 68, 187, 46, 245, 53, 130, 232, 62, 167, 41, 177, 28, 235, 29, 254, 28, 146, 209, 9, 234, 46, 73, 6, 224, 210, 77, 66, 58, 110, 36, 183, 97, 197, 187, 222, 171, 99, 81, 254, 65, 144, 67, 60, 153, 149, 98, 219, 192, 221, 52, 245, 209, 87, 39, 252, 41, 21, 68, 78, 110, 131, 249, 162};
.global .align 16 .b8 __cudart_sin_cos_coeffs[128] = {70, 210, 176, 44, 241, 229, 90, 190, 146, 227, 172, 105, 227, 29, 199, 62, 161, 98, 219, 25, 160, 1, 42, 191, 24, 8, 17, 17, 17, 17, 129, 63, 84, 85, 85, 85, 85, 85, 197, 191, 0, 0, 0, 0, 0, 0, 0, 0, 0, 0, 0, 0, 0, 0, 0, 0, 100, 129, 253, 32, 131, 255, 168, 189, 40, 133, 239, 193, 167, 238, 33, 62, 217, 230, 6, 142, 79, 126, 146, 190, 233, 188, 221, 25, 160, 1, 250, 62, 71, 93, 193, 22, 108, 193, 86, 191, 81, 85, 85, 85, 85, 85, 165, 63, 0, 0, 0, 0, 0, 0, 224, 191, 0, 0, 0, 0, 0, 0, 240, 63};

.visible .entry _Z8source_EPffii(
	.param .u64 .ptr .align 1 _Z8source_EPffii_param_0,
	.param .f32 _Z8source_EPffii_param_1,
	.param .u32 _Z8source_EPffii_param_2,
	.param .u32 _Z8source_EPffii_param_3
)
{
	.reg .pred 	%p<14>;
	.reg .b32 	%r<42>;
	.reg .b32 	%f<8>;
	.reg .b64 	%rd<7>;
	.reg .b64 	%fd<76>;

	ld.param.u64 	%rd1, [_Z8source_EPffii_param_0];
	ld.param.f32 	%f2, [_Z8source_EPffii_param_1];
	ld.param.u32 	%r10, [_Z8source_EPffii_param_2];
	ld.param.u32 	%r11, [_Z8source_EPffii_param_3];
	cvt.rn.f64.s32 	%fd16, %r11;
	mul.f64 	%fd17, %fd16, 0d401921FB54442D18;
	cvt.rn.f32.s32 	%f3, %r10;
	mul.f32 	%f4, %f2, %f3;
	cvt.f64.f32 	%fd18, %f4;
	mul.f64 	%fd1, %fd17, %fd18;
	abs.f64 	%fd2, %fd1;
	setp.neu.f64 	%p1, %fd2, 0d7FF0000000000000;
	@%p1 bra 	$L__BB0_2;
	mov.f64 	%fd24, 0d0000000000000000;
	mul.rn.f64 	%fd73, %fd1, %fd24;
	mov.b32 	%r41, 0;
	bra.uni 	$L__BB0_4;
$L__BB0_2:
	mul.f64 	%fd19, %fd1, 0d3FE45F306DC9C883;
	cvt.rni.s32.f64 	%r41, %fd19;
	cvt.rn.f64.s32 	%fd20, %r41;
	fma.rn.f64 	%fd21, %fd20, 0dBFF921FB54442D18, %fd1;
	fma.rn.f64 	%fd22, %fd20, 0dBC91A62633145C00, %fd21;
	fma.rn.f64 	%fd73, %fd20, 0dB97B839A252049C0, %fd22;
	setp.ltu.f64 	%p2, %fd2, 0d41E0000000000000;
	@%p2 bra 	$L__BB0_4;
	{ // callseq 0, 0
	.param .b64 param0;
	st.param.f64 	[param0], %fd1;
	.param .align 16 .b8 retval0[16];
	call.uni (retval0), 
	__internal_trig_reduction_slowpathd, 
	(
	param0
	);
	ld.param.f64 	%fd73, [retval0];
	ld.param.b32 	%r41, [retval0+8];
	} // callseq 0
$L__BB0_4:
	shl.b32 	%r14, %r41, 6;
	cvt.u64.u32 	%rd2, %r14;
	and.b64  	%rd3, %rd2, 64;
	mov.u64 	%rd4, __cudart_sin_cos_coeffs;
	add.s64 	%rd5, %rd4, %rd3;
	mul.rn.f64 	%fd25, %fd73, %fd73;
	and.b32  	%r15, %r41, 1;
	setp.eq.b32 	%p3, %r15, 1;
	selp.f64 	%fd26, 0dBDA8FF8320FD8164, 0d3DE5DB65F9785EBA, %p3;
	ld.global.nc.v2.f64 	{%fd27, %fd28}, [%rd5];
	fma.rn.f64 	%fd29, %fd26, %fd25, %fd27;
	fma.rn.f64 	%fd30, %fd29, %fd25, %fd28;
	ld.global.nc.v2.f64 	{%fd31, %fd32}, [%rd5+16];
	fma.rn.f64 	%fd33, %fd30, %fd25, %fd31;
	fma.rn.f64 	%fd34, %fd33, %fd25, %fd32;
	ld.global.nc.v2.f64 	{%fd35, %fd36}, [%rd5+32];
	fma.rn.f64 	%fd37, %fd34, %fd25, %fd35;
	fma.rn.f64 	%fd38, %fd37, %fd25, %fd36;
	fma.rn.f64 	%fd39, %fd38, %fd73, %fd73;
	fma.rn.f64 	%fd40, %fd38, %fd25, 0d3FF0000000000000;
	selp.f64 	%fd41, %fd40, %fd39, %p3;
	and.b32  	%r16, %r41, 2;
	setp.eq.s32 	%p4, %r16, 0;
	mov.f64 	%fd42, 0d0000000000000000;
	sub.f64 	%fd43, %fd42, %fd41;
	selp.f64 	%fd7, %fd41, %fd43, %p4;
	add.s32 	%r17, %r10, -20;
	shr.s32 	%r18, %r17, 31;
	shr.u32 	%r19, %r18, 29;
	add.s32 	%r20, %r17, %r19;
	shr.s32 	%r21, %r20, 3;
	cvt.rn.f64.s32 	%fd44, %r21;
	{
	.reg .b32 %temp; 
	mov.b64 	{%temp, %r4}, %fd44;
	}
	mov.f64 	%fd45, 0d4000000000000000;
	{
	.reg .b32 %temp; 
	mov.b64 	{%temp, %r22}, %fd45;
	}
	and.b32  	%r6, %r22, 2146435072;
	setp.eq.s32 	%p5, %r6, 1062207488;
	abs.f64 	%fd46, %fd44;
	{ // callseq 1, 0
	.param .b64 param0;
	st.param.f64 	[param0], %fd46;
	.param .b64 retval0;
	call.uni (retval0), 
	__internal_accurate_pow, 
	(
	param0
	);
	ld.param.f64 	%fd47, [retval0];
	} // callseq 1
	setp.lt.s32 	%p6, %r4, 0;
	neg.f64 	%fd49, %fd47;
	selp.f64 	%fd50, %fd49, %fd47, %p5;
	selp.f64 	%fd74, %fd50, %fd47, %p6;
	add.s32 	%r23, %r10, -13;
	setp.gt.u32 	%p7, %r23, 14;
	@%p7 bra 	$L__BB0_6;
	setp.eq.s32 	%p8, %r6, 1062207488;
	selp.b32 	%r24, %r4, 0, %p8;
	setp.lt.s32 	%p9, %r22, 0;
	or.b32  	%r25, %r24, 2146435072;
	selp.b32 	%r26, %r25, %r24, %p9;
	mov.b32 	%r27, 0;
	mov.b64 	%fd74, {%r27, %r26};
$L__BB0_6:
	add.s32 	%r28, %r10, -28;
	setp.lt.u32 	%p10, %r28, 8;
	mul.f64 	%fd51, %fd74, 0dBFE0000000000000;
	selp.f64 	%fd11, 0dBFE0000000000000, %fd51, %p10;
	fma.rn.f64 	%fd52, %fd11, 0d3FF71547652B82FE, 0d4338000000000000;
	{
	.reg .b32 %temp; 
	mov.b64 	{%r7, %temp}, %fd52;
	}
	mov.f64 	%fd53, 0dC338000000000000;
	add.rn.f64 	%fd54, %fd52, %fd53;
	fma.rn.f64 	%fd55, %fd54, 0dBFE62E42FEFA39EF, %fd11;
	fma.rn.f64 	%fd56, %fd54, 0dBC7ABC9E3B39803F, %fd55;
	fma.rn.f64 	%fd57, %fd56, 0d3E5ADE1569CE2BDF, 0d3E928AF3FCA213EA;
	fma.rn.f64 	%fd58, %fd57, %fd56, 0d3EC71DEE62401315;
	fma.rn.f64 	%fd59, %fd58, %fd56, 0d3EFA01997C89EB71;
	fma.rn.f64 	%fd60, %fd59, %fd56, 0d3F2A01A014761F65;
	fma.rn.f64 	%fd61, %fd60, %fd56, 0d3F56C16C1852B7AF;
	fma.rn.f64 	%fd62, %fd61, %fd56, 0d3F81111111122322;
	fma.rn.f64 	%fd63, %fd62, %fd56, 0d3FA55555555502A1;
	fma.rn.f64 	%fd64, %fd63, %fd56, 0d3FC5555555555511;
	fma.rn.f64 	%fd65, %fd64, %fd56, 0d3FE000000000000B;
	fma.rn.f64 	%fd66, %fd65, %fd56, 0d3FF0000000000000;
	fma.rn.f64 	%fd67, %fd66, %fd56, 0d3FF0000000000000;
	{
	.reg .b32 %temp; 
	mov.b64 	{%r8, %temp}, %fd67;
	}
	{
	.reg .b32 %temp; 
	mov.b64 	{%temp, %r9}, %fd67;
	}
	shl.b32 	%r29, %r7, 20;
	add.s32 	%r30, %r29, %r9;
	mov.b64 	%fd75, {%r8, %r30};
	{
	.reg .b32 %temp; 
	mov.b64 	{%temp, %r31}, %fd11;
	}
	mov.b32 	%f5, %r31;
	abs.f32 	%f1, %f5;
	setp.lt.f32 	%p11, %f1, 0f4086232B;
	@%p11 bra 	$L__BB0_9;
	setp.lt.f64 	%p12, %fd11, 0d0000000000000000;
	add.f64 	%fd68, %fd11, 0d7FF0000000000000;
	selp.f64 	%fd75, 0d0000000000000000, %fd68, %p12;
	setp.geu.f32 	%p13, %f1, 0f40874800;
	@%p13 bra 	$L__BB0_9;
	shr.u32 	%r32, %r7, 31;
	add.s32 	%r33, %r7, %r32;
	shr.s32 	%r34, %r33, 1;
	shl.b32 	%r35, %r34, 20;
	add.s32 	%r36, %r9, %r35;
	mov.b64 	%fd69, {%r8, %r36};
	sub.s32 	%r37, %r7, %r34;
	shl.b32 	%r38, %r37, 20;
	add.s32 	%r39, %r38, 1072693248;
	mov.b32 	%r40, 0;
	mov.b64 	%fd70, {%r40, %r39};
	mul.f64 	%fd75, %fd70, %fd69;
$L__BB0_9:
	cvta.to.global.u64 	%rd6, %rd1;
	ld.global.f32 	%f6, [%rd6+335336];
	cvt.f64.f32 	%fd71, %f6;
	fma.rn.f64 	%fd72, %fd7, %fd75, %fd71;
	cvt.rn.f32.f64 	%f7, %fd72;
	st.global.f32 	[%rd6+335336], %f7;
	ret;

}
	// .globl	_Z6step_HPfS_S_ffff
.visible .entry _Z6step_HPfS_S_ffff(
	.param .u64 .ptr .align 1 _Z6step_HPfS_S_ffff_param_0,
	.param .u64 .ptr .align 1 _Z6step_HPfS_S_ffff_param_1,
	.param .u64 .ptr .align 1 _Z6step_HPfS_S_ffff_param_2,
	.param .f32 _Z6step_HPfS_S_ffff_param_3,
	.param .f32 _Z6step_HPfS_S_ffff_param_4,
	.param .f32 _Z6step_HPfS_S_ffff_param_5,
	.param .f32 _Z6step_HPfS_S_ffff_param_6
)
{
	.reg .pred 	%p<5>;
	.reg .b32 	%r<12>;
	.reg .b32 	%f<14>;
	.reg .b64 	%rd<11>;

	ld.param.u64 	%rd1, [_Z6step_HPfS_S_ffff_param_0];
	ld.param.u64 	%rd2, [_Z6step_HPfS_S_ffff_param_1];
	ld.param.u64 	%rd3, [_Z6step_HPfS_S_ffff_param_2];
	ld.param.f32 	%f1, [_Z6step_HPfS_S_ffff_param_5];
	ld.param.f32 	%f2, [_Z6step_HPfS_S_ffff_param_6];
	mov.u32 	%r2, %ctaid.x;
	mov.u32 	%r3, %ntid.x;
	mov.u32 	%r4, %tid.x;
	mad.lo.s32 	%r1, %r2, %r3, %r4;
	setp.gt.s32 	%p1, %r1, 251000;
	@%p1 bra 	$L__BB1_3;
	mul.hi.s32 	%r5, %r1, 548658497;
	shr.u32 	%r6, %r5, 31;
	shr.s32 	%r7, %r5, 6;
	add.s32 	%r8, %r7, %r6;
	mul.lo.s32 	%r9, %r8, 501;
	sub.s32 	%r10, %r1, %r9;
	setp.eq.s32 	%p2, %r10, 500;
	add.s32 	%r11, %r1, -251001;
	setp.gt.u32 	%p3, %r11, -502;
	or.pred  	%p4, %p2, %p3;
	@%p4 bra 	$L__BB1_3;
	cvta.to.global.u64 	%rd4, %rd3;
	mul.wide.s32 	%rd5, %r1, 4;
	add.s64 	%rd6, %rd4, %rd5;
	ld.global.f32 	%f3, [%rd6];
	ld.global.f32 	%f4, [%rd6+2004];
	sub.f32 	%f5, %f3, %f4;
	mul.f32 	%f6, %f2, %f5;
	cvta.to.global.u64 	%rd7, %rd1;
	add.s64 	%rd8, %rd7, %rd5;
	ld.global.f32 	%f7, [%rd8];
	sub.f32 	%f8, %f7, %f6;
	st.global.f32 	[%rd8], %f8;
	ld.global.f32 	%f9, [%rd6];
	ld.global.f32 	%f10, [%rd6+4];
	sub.f32 	%f11, %f9, %f10;
	cvta.to.global.u64 	%rd9, %rd2;
	add.s64 	%rd10, %rd9, %rd5;
	ld.global.f32 	%f12, [%rd10];
	fma.rn.f32 	%f13, %f1, %f11, %f12;
	st.global.f32 	[%rd10], %f13;
$L__BB1_3:
	ret;

}
	// .globl	_Z6step_EPfS_S_ffff
.visible .entry _Z6step_EPfS_S_ffff(
	.param .u64 .ptr .align 1 _Z6step_EPfS_S_ffff_param_0,
	.param .u64 .ptr .align 1 _Z6step_EPfS_S_ffff_param_1,
	.param .u64 .ptr .align 1 _Z6step_EPfS_S_ffff_param_2,
	.param .f32 _Z6step_EPfS_S_ffff_param_3,
	.param .f32 _Z6step_EPfS_S_ffff_param_4,
	.param .f32 _Z6step_EPfS_S_ffff_param_5,
	.param .f32 _Z6step_EPfS_S_ffff_param_6
)
{
	.reg .pred 	%p<9>;
	.reg .b32 	%r<14>;
	.reg .b32 	%f<14>;
	.reg .b64 	%rd<13>;

	ld.param.u64 	%rd1, [_Z6step_EPfS_S_ffff_param_0];
	ld.param.u64 	%rd2, [_Z6step_EPfS_S_ffff_param_1];
	ld.param.u64 	%rd3, [_Z6step_EPfS_S_ffff_param_2];
	ld.param.f32 	%f1, [_Z6step_EPfS_S_ffff_param_3];
	ld.param.f32 	%f2, [_Z6step_EPfS_S_ffff_param_4];
	mov.u32 	%r3, %ctaid.x;
	mov.u32 	%r4, %ntid.x;
	mov.u32 	%r5, %tid.x;
	mad.lo.s32 	%r1, %r3, %r4, %r5;
	setp.gt.s32 	%p1, %r1, 251000;
	@%p1 bra 	$L__BB2_3;
	mul.hi.s32 	%r6, %r1, 548658497;
	shr.u32 	%r7, %r6, 31;
	shr.s32 	%r8, %r6, 6;
	add.s32 	%r9, %r8, %r7;
	mul.lo.s32 	%r10, %r9, 501;
	sub.s32 	%r11, %r1, %r10;
	setp.eq.s32 	%p2, %r11, 0;
	add.s32 	%r2, %r1, -501;
	setp.gt.u32 	%p3, %r2, -1002;
	setp.eq.s32 	%p4, %r11, 500;
	or.pred  	%p5, %p2, %p4;
	or.pred  	%p6, %p5, %p3;
	add.s32 	%r12, %r1, -251001;
	setp.gt.u32 	%p7, %r12, -502;
	or.pred  	%p8, %p7, %p6;
	@%p8 bra 	$L__BB2_3;
	add.s32 	%r13, %r1, -1;
	cvta.to.global.u64 	%rd4, %rd2;
	mul.wide.s32 	%rd5, %r13, 4;
	add.s64 	%rd6, %rd4, %rd5;
	ld.global.f32 	%f3, [%rd6];
	ld.global.f32 	%f4, [%rd6+4];
	sub.f32 	%f5, %f3, %f4;
	mul.f32 	%f6, %f1, %f5;
	cvta.to.global.u64 	%rd7, %rd1;
	mul.wide.s32 	%rd8, %r2, 4;
	add.s64 	%rd9, %rd7, %rd8;
	ld.global.f32 	%f7, [%rd9];
	ld.global.f32 	%f8, [%rd9+2004];
	sub.f32 	%f9, %f7, %f8;
	mul.f32 	%f10, %f2, %f9;
	sub.f32 	%f11, %f6, %f10;
	cvta.to.global.u64 	%rd10, %rd3;
	mul.wide.s32 	%rd11, %r1, 4;
	add.s64 	%rd12, %rd10, %rd11;
	ld.global.f32 	%f12, [%rd12];
	add.f32 	%f13, %f12, %f11;
	st.global.f32 	[%rd12], %f13;
$L__BB2_3:
	ret;

}
.func  (.param .align 16 .b8 func_retval0[16]) __internal_trig_reduction_slowpathd(
	.param .b64 __internal_trig_reduction_slowpathd_param_0
)
{
	.local .align 8 .b8 	__local_depot3[40];
	.reg .b64 	%SP;
	.reg .b64 	%SPL;
	.reg .pred 	%p<10>;
	.reg .b32 	%r<47>;
	.reg .b64 	%rd<74>;
	.reg .b64 	%fd<5>;

	mov.u64 	%SPL, __local_depot3;
	ld.param.f64 	%fd4, [__internal_trig_reduction_slowpathd_param_0];
	add.u64 	%rd1, %SPL, 0;
	{
	.reg .b32 %temp; 
	mov.b64 	{%temp, %r1}, %fd4;
	}
	shr.u32 	%r2, %r1, 20;
	and.b32  	%r3, %r2, 2047;
	setp.eq.s32 	%p1, %r3, 2047;
	mov.b32 	%r46, 0;
	@%p1 bra 	$L__BB3_9;
	add.s32 	%r20, %r3, -1024;
	mov.b64 	%rd20, %fd4;
	shl.b64 	%rd2, %rd20, 11;
	shr.u32 	%r4, %r20, 6;
	sub.s32 	%r45, 15, %r4;
	sub.s32 	%r21, 19, %r4;
	setp.lt.u32 	%p2, %r20, 128;
	selp.b32 	%r6, 18, %r21, %p2;
	setp.ge.s32 	%p3, %r45, %r6;
	mov.b64 	%rd70, 0;
	@%p3 bra 	$L__BB3_4;
	add.s32 	%r23, %r6, %r4;
	neg.s32 	%r43, %r23;
	or.b64  	%rd3, %rd2, -9223372036854775808;
	mov.b64 	%rd70, 0;
	mov.b32 	%r42, 0;
	mov.u64 	%rd25, __cudart_i2opi_d;
	mov.u32 	%r44, %r45;
$L__BB3_3:
	.pragma "nounroll";
	mul.wide.s32 	%rd22, %r42, 8;
	add.s64 	%rd23, %rd1, %rd22;
	mul.wide.s32 	%rd24, %r44, 8;
	add.s64 	%rd26, %rd25, %rd24;
	ld.global.nc.u64 	%rd27, [%rd26];
	{
	.reg .u32 %r0, %r1, %r2, %r3, %alo, %ahi, %blo, %bhi, %clo, %chi;
	mov.b64 	{%alo,%ahi}, %rd27;
	mov.b64 	{%blo,%bhi}, %rd3;
	mov.b64 	{%clo,%chi}, %rd70;
	mad.lo.cc.u32 	%r0, %alo, %blo, %clo;
	madc.hi.cc.u32 	%r1, %alo, %blo, %chi;
	madc.hi.u32 	%r2, %alo, %bhi, 0;
	mad.lo.cc.u32 	%r1, %alo, %bhi, %r1;
	madc.hi.cc.u32 	%r2, %ahi, %blo, %r2;
	madc.hi.u32 	%r3, %ahi, %bhi, 0;
	mad.lo.cc.u32 	%r1, %ahi, %blo, %r1;
	madc.lo.cc.u32 	%r2, %ahi, %bhi, %r2;
	addc.u32 	%r3, %r3, 0;
	mov.b64 	%rd28, {%r0,%r1};
	mov.b64 	%rd70, {%r2,%r3};
	}
	st.local.u64 	[%rd23], %rd28;
	add.s32 	%r44, %r44, 1;
	add.s32 	%r43, %r43, 1;
	add.s32 	%r42, %r42, 1;
	setp.ne.s32 	%p4, %r43, -15;
	mov.u32 	%r45, %r6;
	@%p4 bra 	$L__BB3_3;
$L__BB3_4:
	cvt.s64.s32 	%rd29, %r45;
	cvt.u64.u32 	%rd30, %r4;
	add.s64 	%rd31, %rd30, %rd29;
	shl.b64 	%rd32, %rd31, 3;
	add.s64 	%rd33, %rd1, %rd32;
	st.local.u64 	[%rd33+-120], %rd70;
	and.b32  	%r15, %r2, 63;
	ld.local.u64 	%rd72, [%rd1+16];
	ld.local.u64 	%rd71, [%rd1+24];
	setp.eq.s32 	%p5, %r15, 0;
	@%p5 bra 	$L__BB3_6;
	shl.b64 	%rd34, %rd71, %r15;
	shr.u64 	%rd35, %rd72, 1;
	xor.b32  	%r24, %r15, 63;
	shr.u64 	%rd36, %rd35, %r24;
	or.b64  	%rd71, %rd34, %rd36;
	ld.local.u64 	%rd37, [%rd1+8];
	shl.b64 	%rd38, %rd72, %r15;
	shr.u64 	%rd39, %rd37, 1;
	shr.u64 	%rd40, %rd39, %r24;
	or.b64  	%rd72, %rd38, %rd40;
$L__BB3_6:
	and.b32  	%r25, %r1, -2147483648;
	shr.u64 	%rd41, %rd71, 62;
	cvt.u32.u64 	%r26, %rd41;
	mov.b64 	{%r27, %r28}, %rd71;
	mov.b64 	{%r29, %r30}, %rd72;
	shf.l.wrap.b32 	%r31, %r30, %r27, 2;
	shf.l.wrap.b32 	%r32, %r27, %r28, 2;
	mov.b64 	%rd42, {%r31, %r32};
	shl.b64 	%rd43, %rd72, 2;
	shr.u64 	%rd44, %rd42, 63;
	cvt.u32.u64 	%r33, %rd44;
	add.s32 	%r34, %r33, %r26;
	setp.eq.s32 	%p6, %r25, 0;
	neg.s32 	%r35, %r34;
	selp.b32 	%r46, %r34, %r35, %p6;
	setp.gt.s64 	%p7, %rd42, -1;
	mov.b64 	%rd45, 0;
	{
	.reg .u32 %r0, %r1, %r2, %r3, %a0, %a1, %a2, %a3, %b0, %b1, %b2, %b3;
	mov.b64 	{%a0,%a1}, %rd45;
	mov.b64 	{%a2,%a3}, %rd45;
	mov.b64 	{%b0,%b1}, %rd43;
	mov.b64 	{%b2,%b3}, %rd42;
	sub.cc.u32 	%r0, %a0, %b0;
	subc.cc.u32 	%r1, %a1, %b1;
	subc.cc.u32 	%r2, %a2, %b2;
	subc.u32 	%r3, %a3, %b3;
	mov.b64 	%rd46, {%r0,%r1};
	mov.b64 	%rd47, {%r2,%r3};
	}
	xor.b32  	%r36, %r25, -2147483648;
	selp.b64 	%rd73, %rd42, %rd47, %p7;
	selp.b64 	%rd14, %rd43, %rd46, %p7;
	selp.b32 	%r17, %r25, %r36, %p7;
	clz.b64 	%r37, %rd73;
	cvt.u64.u32 	%rd15, %r37;
	setp.eq.s32 	%p8, %r37, 0;
	@%p8 bra 	$L__BB3_8;
	cvt.u32.u64 	%r38, %rd15;
	and.b32  	%r39, %r38, 63;
	shl.b64 	%rd48, %rd73, %r39;
	shr.u64 	%rd49, %rd14, 1;
	not.b32 	%r40, %r38;
	and.b32  	%r41, %r40, 63;
	shr.u64 	%rd50, %rd49, %r41;
	or.b64  	%rd73, %rd48, %rd50;
$L__BB3_8:
	mov.b64 	%rd51, -3958705157555305931;
	{
	.reg .u32 %r0, %r1, %r2, %r3, %alo, %ahi, %blo, %bhi;
	mov.b64 	{%alo,%ahi}, %rd73;
	mov.b64 	{%blo,%bhi}, %rd51;
	mul.lo.u32 	%r0, %alo, %blo;
	mul.hi.u32 	%r1, %alo, %blo;
	mad.lo.cc.u32 	%r1, %alo, %bhi, %r1;
	madc.hi.u32 	%r2, %alo, %bhi, 0;
	mad.lo.cc.u32 	%r1, %ahi, %blo, %r1;
	madc.hi.cc.u32 	%r2, %ahi, %blo, %r2;
	madc.hi.u32 	%r3, %ahi, %bhi, 0;
	mad.lo.cc.u32 	%r2, %ahi, %bhi, %r2;
	addc.u32 	%r3, %r3, 0;
	mov.b64 	%rd52, {%r0,%r1};
	mov.b64 	%rd53, {%r2,%r3};
	}
	setp.gt.s64 	%p9, %rd53, 0;
	{
	.reg .u32 %r0, %r1, %r2, %r3, %a0, %a1, %a2, %a3, %b0, %b1, %b2, %b3;
	mov.b64 	{%a0,%a1}, %rd52;
	mov.b64 	{%a2,%a3}, %rd53;
	mov.b64 	{%b0,%b1}, %rd52;
	mov.b64 	{%b2,%b3}, %rd53;
	add.cc.u32 	%r0, %a0, %b0;
	addc.cc.u32 	%r1, %a1, %b1;
	addc.cc.u32 	%r2, %a2, %b2;
	addc.u32 	%r3, %a3, %b3;
	mov.b64 	%rd54, {%r0,%r1};
	mov.b64 	%rd55, {%r2,%r3};
	}
	selp.b64 	%rd56, %rd55, %rd53, %p9;
	selp.s64 	%rd57, -1, 0, %p9;
	sub.s64 	%rd58, %rd57, %rd15;
	cvt.u64.u32 	%rd59, %r17;
	shl.b64 	%rd60, %rd59, 32;
	add.s64 	%rd61, %rd56, 1;
	shr.u64 	%rd62, %rd61, 10;
	add.s64 	%rd63, %rd62, 1;
	shr.u64 	%rd64, %rd63, 1;
	shl.b64 	%rd65, %rd58, 52;
	add.s64 	%rd66, %rd65, %rd64;
	add.s64 	%rd67, %rd66, 4602678819172646912;
	or.b64  	%rd68, %rd67, %rd60;
	mov.b64 	%fd4, %rd68;
$L__BB3_9:
	st.param.f64 	[func_retval0], %fd4;
	st.param.b32 	[func_retval0+8], %r46;
	ret;

}
.func  (.param .b64 func_retval0) __internal_accurate_pow(
	.param .b64 __internal_accurate_pow_param_0
)
{
	.reg .pred 	%p<8>;
	.reg .b32 	%r<49>;
	.reg .b32 	%f<3>;
	.reg .b64 	%fd<109>;

	ld.param.f64 	%fd10, [__internal_accurate_pow_param_0];
	{
	.reg .b32 %temp; 
	mov.b64 	{%temp, %r46}, %fd10;
	}
	{
	.reg .b32 %temp; 
	mov.b64 	{%r45, %temp}, %fd10;
	}
	shr.u32 	%r47, %r46, 20;
	setp.gt.u32 	%p1, %r46, 1048575;
	@%p1 bra 	$L__BB4_2;
	mul.f64 	%fd11, %fd10, 0d4350000000000000;
	{
	.reg .b32 %temp; 
	mov.b64 	{%temp, %r46}, %fd11;
	}
	{
	.reg .b32 %temp; 
	mov.b64 	{%r45, %temp}, %fd11;
	}
	shr.u32 	%r16, %r46, 20;
	add.s32 	%r47, %r16, -54;
$L__BB4_2:
	add.s32 	%r48, %r47, -1023;
	and.b32  	%r17, %r46, -2146435073;
	or.b32  	%r18, %r17, 1072693248;
	mov.b64 	%fd107, {%r45, %r18};
	setp.lt.u32 	%p2, %r18, 1073127583;
	@%p2 bra 	$L__BB4_4;
	{
	.reg .b32 %temp; 
	mov.b64 	{%r19, %temp}, %fd107;
	}
	{
	.reg .b32 %temp; 
	mov.b64 	{%temp, %r20}, %fd107;
	}
	add.s32 	%r21, %r20, -1048576;
	mov.b64 	%fd107, {%r19, %r21};
	add.s32 	%r48, %r47, -1022;
$L__BB4_4:
	add.f64 	%fd12, %fd107, 0dBFF0000000000000;
	add.f64 	%fd13, %fd107, 0d3FF0000000000000;
	rcp.approx.ftz.f64 	%fd14, %fd13;
	neg.f64 	%fd15, %fd13;
	fma.rn.f64 	%fd16, %fd15, %fd14, 0d3FF0000000000000;
	fma.rn.f64 	%fd17, %fd16, %fd16, %fd16;
	fma.rn.f64 	%fd18, %fd17, %fd14, %fd14;
	mul.f64 	%fd19, %fd12, %fd18;
	fma.rn.f64 	%fd20, %fd12, %fd18, %fd19;
	mul.f64 	%fd21, %fd20, %fd20;
	fma.rn.f64 	%fd22, %fd21, 0d3EB0F5FF7D2CAFE2, 0d3ED0F5D241AD3B5A;
	fma.rn.f64 	%fd23, %fd22, %fd21, 0d3EF3B20A75488A3F;
	fma.rn.f64 	%fd24, %fd23, %fd21, 0d3F1745CDE4FAECD5;
	fma.rn.f64 	%fd25, %fd24, %fd21, 0d3F3C71C7258A578B;
	fma.rn.f64 	%fd26, %fd25, %fd21, 0d3F6249249242B910;
	fma.rn.f64 	%fd27, %fd26, %fd21, 0d3F89999999999DFB;
	sub.f64 	%fd28, %fd12, %fd20;
	add.f64 	%fd29, %fd28, %fd28;
	neg.f64 	%fd30, %fd20;
	fma.rn.f64 	%fd31, %fd30, %fd12, %fd29;
	mul.f64 	%fd32, %fd18, %fd31;
	fma.rn.f64 	%fd33, %fd21, %fd27, 0d3FB5555555555555;
	mov.f64 	%fd34, 0d3FB5555555555555;
	sub.f64 	%fd35, %fd34, %fd33;
	fma.rn.f64 	%fd36, %fd21, %fd27, %fd35;
	add.f64 	%fd37, %fd36, 0dBC46A4CB00B9E7B0;
	add.f64 	%fd38, %fd33, %fd37;
	sub.f64 	%fd39, %fd33, %fd38;
	add.f64 	%fd40, %fd37, %fd39;
	mul.rn.f64 	%fd41, %fd20, %fd20;
	neg.f64 	%fd42, %fd41;
	fma.rn.f64 	%fd43, %fd20, %fd20, %fd42;
	{
	.reg .b32 %temp; 
	mov.b64 	{%r22, %temp}, %fd32;
	}
	{
	.reg .b32 %temp; 
	mov.b64 	{%temp, %r23}, %fd32;
	}
	add.s32 	%r24, %r23, 1048576;
	mov.b64 	%fd44, {%r22, %r24};
	fma.rn.f64 	%fd45, %fd20, %fd44, %fd43;
	mul.rn.f64 	%fd46, %fd41, %fd20;
	neg.f64 	%fd47, %fd46;
	fma.rn.f64 	%fd48, %fd41, %fd20, %fd47;
	fma.rn.f64 	%fd49, %fd41, %fd32, %fd48;
	fma.rn.f64 	%fd50, %fd45, %fd20, %fd49;
	mul.rn.f64 	%fd51, %fd38, %fd46;
	neg.f64 	%fd52, %fd51;
	fma.rn.f64 	%fd53, %fd38, %fd46, %fd52;
	fma.rn.f64 	%fd54, %fd38, %fd50, %fd53;
	fma.rn.f64 	%fd55, %fd40, %fd46, %fd54;
	add.f64 	%fd56, %fd51, %fd55;
	sub.f64 	%fd57, %fd51, %fd56;
	add.f64 	%fd58, %fd55, %fd57;
	add.f64 	%fd59, %fd20, %fd56;
	sub.f64 	%fd60, %fd20, %fd59;
	add.f64 	%fd61, %fd56, %fd60;
	add.f64 	%fd62, %fd58, %fd61;
	add.f64 	%fd63, %fd32, %fd62;
	add.f64 	%fd64, %fd59, %fd63;
	sub.f64 	%fd65, %fd59, %fd64;
	add.f64 	%fd66, %fd63, %fd65;
	xor.b32  	%r25, %r48, -2147483648;
	mov.b32 	%r26, 1127219200;
	mov.b64 	%fd67, {%r25, %r26};
	mov.b32 	%r27, -2147483648;
	mov.b64 	%fd68, {%r27, %r26};
	sub.f64 	%fd69, %fd67, %fd68;
	fma.rn.f64 	%fd70, %fd69, 0d3FE62E42FEFA39EF, %fd64;
	fma.rn.f64 	%fd71, %fd69, 0dBFE62E42FEFA39EF, %fd70;
	sub.f64 	%fd72, %fd71, %fd64;
	sub.f64 	%fd73, %fd66, %fd72;
	fma.rn.f64 	%fd74, %fd69, 0d3C7ABC9E3B39803F, %fd73;
	add.f64 	%fd75, %fd70, %fd74;
	sub.f64 	%fd76, %fd70, %fd75;
	add.f64 	%fd77, %fd74, %fd76;
	mov.f64 	%fd78, 0d4000000000000000;
	{
	.reg .b32 %temp; 
	mov.b64 	{%temp, %r28}, %fd78;
	}
	{
	.reg .b32 %temp; 
	mov.b64 	{%r29, %temp}, %fd78;
	}
	shl.b32 	%r30, %r28, 1;
	setp.gt.u32 	%p3, %r30, -33554433;
	and.b32  	%r31, %r28, -15728641;
	selp.b32 	%r32, %r31, %r28, %p3;
	mov.b64 	%fd79, {%r29, %r32};
	mul.rn.f64 	%fd80, %fd75, %fd79;
	neg.f64 	%fd81, %fd80;
	fma.rn.f64 	%fd82, %fd75, %fd79, %fd81;
	fma.rn.f64 	%fd83, %fd77, %fd79, %fd82;
	add.f64 	%fd4, %fd80, %fd83;
	sub.f64 	%fd84, %fd80, %fd4;
	add.f64 	%fd5, %fd83, %fd84;
	fma.rn.f64 	%fd85, %fd4, 0d3FF71547652B82FE, 0d4338000000000000;
	{
	.reg .b32 %temp; 
	mov.b64 	{%r13, %temp}, %fd85;
	}
	mov.f64 	%fd86, 0dC338000000000000;
	add.rn.f64 	%fd87, %fd85, %fd86;
	fma.rn.f64 	%fd88, %fd87, 0dBFE62E42FEFA39EF, %fd4;
	fma.rn.f64 	%fd89, %fd87, 0dBC7ABC9E3B39803F, %fd88;
	fma.rn.f64 	%fd90, %fd89, 0d3E5ADE1569CE2BDF, 0d3E928AF3FCA213EA;
	fma.rn.f64 	%fd91, %fd90, %fd89, 0d3EC71DEE62401315;
	fma.rn.f64 	%fd92, %fd91, %fd89, 0d3EFA01997C89EB71;
	fma.rn.f64 	%fd93, %fd92, %fd89, 0d3F2A01A014761F65;
	fma.rn.f64 	%fd94, %fd93, %fd89, 0d3F56C16C1852B7AF;
	fma.rn.f64 	%fd95, %fd94, %fd89, 0d3F81111111122322;
	fma.rn.f64 	%fd96, %fd95, %fd89, 0d3FA55555555502A1;
	fma.rn.f64 	%fd97, %fd96, %fd89, 0d3FC5555555555511;
	fma.rn.f64 	%fd98, %fd97, %fd89, 0d3FE000000000000B;
	fma.rn.f64 	%fd99, %fd98, %fd89, 0d3FF0000000000000;
	fma.rn.f64 	%fd100, %fd99, %fd89, 0d3FF0000000000000;
	{
	.reg .b32 %temp; 
	mov.b64 	{%r14, %temp}, %fd100;
	}
	{
	.reg .b32 %temp; 
	mov.b64 	{%temp, %r15}, %fd100;
	}
	shl.b32 	%r33, %r13, 20;
	add.s32 	%r34, %r33, %r15;
	mov.b64 	%fd108, {%r14, %r34};
	{
	.reg .b32 %temp; 
	mov.b64 	{%temp, %r35}, %fd4;
	}
	mov.b32 	%f2, %r35;
	abs.f32 	%f1, %f2;
	setp.lt.f32 	%p4, %f1, 0f4086232B;
	@%p4 bra 	$L__BB4_7;
	setp.lt.f64 	%p5, %fd4, 0d0000000000000000;
	add.f64 	%fd101, %fd4, 0d7FF0000000000000;
	selp.f64 	%fd108, 0d0000000000000000, %fd101, %p5;
	setp.geu.f32 	%p6, %f1, 0f40874800;
	@%p6 bra 	$L__BB4_7;
	shr.u32 	%r36, %r13, 31;
	add.s32 	%r37, %r13, %r36;
	shr.s32 	%r38, %r37, 1;
	shl.b32 	%r39, %r38, 20;
	add.s32 	%r40, %r15, %r39;
	mov.b64 	%fd102, {%r14, %r40};
	sub.s32 	%r41, %r13, %r38;
	shl.b32 	%r42, %r41, 20;
	add.s32 	%r43, %r42, 1072693248;
	mov.b32 	%r44, 0;
	mov.b64 	%fd103, {%r44, %r43};
	mul.f64 	%fd108, %fd103, %fd102;
$L__BB4_7:
	abs.f64 	%fd104, %fd108;
	setp.eq.f64 	%p7, %fd104, 0d7FF0000000000000;
	fma.rn.f64 	%fd105, %fd108, %fd5, %fd108;
	selp.f64 	%fd106, %fd108, %fd105, %p7;
	st.param.f64 	[func_retval0], %fd106;
	ret;

}


// ===== COMPILED SASS (sm_100) =====

	.target	sm_100

	.elftype	@"ET_EXEC"


//--------------------- .note.nv.tkinfo           --------------------------
	.section	.note.nv.tkinfo,"",@"SHT_NOTE"
	.sectionflags	@"SHF_NOTE_NV_TKINFO"
	.tkinfo
        /*0018*/ 	.word	0x00000002
        /*0030*/ 	.string	""
        /*0030*/ 	.string	"ptxas"
        /*0030*/ 	.string	"Cuda compilation tools, release 13.0, V13.0.88"
        /*0030*/ 	.string	"Build cuda_13.0.r13.0/compiler.36424714_0"
        /*0030*/ 	.string	"-arch sm_100 -m 64 "



//--------------------- .note.nv.cuinfo           --------------------------
	.section	.note.nv.cuinfo,"",@"SHT_NOTE"
	.sectionflags	@"SHF_NOTE_NV_CUINFO"
        /*0018*/ 	.short	0x0002
        /*001a*/ 	.short	0x0064
        /*001c*/ 	.short	0x0082
	.zero		2


//--------------------- .nv.info                  --------------------------
	.section	.nv.info,"",@"SHT_CUDA_INFO"
	.align	4


	//----- nvinfo : EIATTR_REGCOUNT
	.align		4
        /*0000*/ 	.byte	0x04, 0x2f
        /*0002*/ 	.short	(.L_3 - .L_2)
	.align		4
.L_2:
        /*0004*/ 	.word	index@(_Z8source_EPffii)
        /*0008*/ 	.word	0x0000001e


	//----- nvinfo : EIATTR_FRAME_SIZE
	.align		4
.L_3:
        /*000c*/ 	.byte	0x04, 0x11
        /*000e*/ 	.short	(.L_5 - .L_4)
	.align		4
.L_4:
        /*0010*/ 	.word	index@($_Z8source_EPffii$__internal_trig_reduction_slowpathd)
        /*0014*/ 	.word	0x00000028


	//----- nvinfo : EIATTR_FRAME_SIZE
	.align		4
.L_5:
        /*0018*/ 	.byte	0x04, 0x11
        /*001a*/ 	.short	(.L_7 - .L_6)
	.align		4
.L_6:
        /*001c*/ 	.word	index@($_Z8source_EPffii$__internal_accurate_pow)
        /*0020*/ 	.word	0x00000028


	//----- nvinfo : EIATTR_FRAME_SIZE
	.align		4
.L_7:
        /*0024*/ 	.byte	0x04, 0x11
        /*0026*/ 	.short	(.L_9 - .L_8)
	.align		4
.L_8:
        /*0028*/ 	.word	index@(_Z8source_EPffii)
        /*002c*/ 	.word	0x00000028


	//----- nvinfo : EIATTR_REGCOUNT
	.align		4
.L_9:
        /*0030*/ 	.byte	0x04, 0x2f
        /*0032*/ 	.short	(.L_11 - .L_10)
	.align		4
.L_10:
        /*0034*/ 	.word	index@(_Z6step_HPfS_S_ffff)
        /*0038*/ 	.word	0x00000010


	//----- nvinfo : EIATTR_FRAME_SIZE
	.align		4
.L_11:
        /*003c*/ 	.byte	0x04, 0x11
        /*003e*/ 	.short	(.L_13 - .L_12)
	.align		4
.L_12:
        /*0040*/ 	.word	index@(_Z6step_HPfS_S_ffff)
        /*0044*/ 	.word	0x00000000


	//----- nvinfo : EIATTR_REGCOUNT
	.align		4
.L_13:
        /*0048*/ 	.byte	0x04, 0x2f
        /*004a*/ 	.short	(.L_15 - .L_14)
	.align		4
.L_14:
        /*004c*/ 	.word	index@(_Z6step_EPfS_S_ffff)
        /*0050*/ 	.word	0x00000012


	//----- nvinfo : EIATTR_FRAME_SIZE
	.align		4
.L_15:
        /*0054*/ 	.byte	0x04, 0x11
        /*0056*/ 	.short	(.L_17 - .L_16)
	.align		4
.L_16:
        /*0058*/ 	.word	index@(_Z6step_EPfS_S_ffff)
        /*005c*/ 	.word	0x00000000


	//----- nvinfo : EIATTR_MIN_STACK_SIZE
	.align		4
.L_17:
        /*0060*/ 	.byte	0x04, 0x12
        /*0062*/ 	.short	(.L_19 - .L_18)
	.align		4
.L_18:
        /*0064*/ 	.word	index@(_Z6step_EPfS_S_ffff)
        /*0068*/ 	.word	0x00000000


	//----- nvinfo : EIATTR_MIN_STACK_SIZE
	.align		4
.L_19:
        /*006c*/ 	.byte	0x04, 0x12
        /*006e*/ 	.short	(.L_21 - .L_20)
	.align		4
.L_20:
        /*0070*/ 	.word	index@(_Z6step_HPfS_S_ffff)
        /*0074*/ 	.word	0x00000000


	//----- nvinfo : EIATTR_MIN_STACK_SIZE
	.align		4
.L_21:
        /*0078*/ 	.byte	0x04, 0x12
        /*007a*/ 	.short	(.L_23 - .L_22)
	.align		4
.L_22:
        /*007c*/ 	.word	index@(_Z8source_EPffii)
        /*0080*/ 	.word	0x00000028
.L_23:


//--------------------- .nv.compat                --------------------------
	.section	.nv.compat,"",@"SHT_CUDA_COMPAT_INFO"
	.align	4
        /*0000*/ 	.byte	0x02, 0x09, 0x00, 0x00, 0x02, 0x02, 0x01, 0x00, 0x02, 0x05, 0x05, 0x00, 0x03, 0x07, 0x01, 0x01
        /*0010*/ 	.byte	0x02, 0x03, 0x00, 0x00, 0x02, 0x06, 0x01, 0x00, 0x04, 0x0b, 0x08, 0x00, 0x01, 0x00, 0x00, 0x00
        /*0020*/ 	.byte	0x00, 0x00, 0x00, 0x00


//--------------------- .nv.info._Z6step_EPfS_S_ffff --------------------------
	.section	.nv.info._Z6step_EPfS_S_ffff,"",@"SHT_CUDA_INFO"
	.sectionflags	@""
	.align	4


	//----- nvinfo : EIATTR_CUDA_API_VERSION
	.align		4
        /*0000*/ 	.byte	0x04, 0x37
        /*0002*/ 	.short	(.L_25 - .L_24)
.L_24:
        /*0004*/ 	.word	0x00000082


	//----- nvinfo : EIATTR_KPARAM_INFO
	.align		4
.L_25:
        /*0008*/ 	.byte	0x04, 0x17
        /*000a*/ 	.short	(.L_27 - .L_26)
.L_26:
        /*000c*/ 	.word	0x00000000
        /*0010*/ 	.short	0x0006
        /*0012*/ 	.short	0x0024
        /*0014*/ 	.byte	0x00, 0xf0, 0x11, 0x00


	//----- nvinfo : EIATTR_KPARAM_INFO
	.align		4
.L_27:
        /*0018*/ 	.byte	0x04, 0x17
        /*001a*/ 	.short	(.L_29 - .L_28)
.L_28:
        /*001c*/ 	.word	0x00000000
        /*0020*/ 	.short	0x0005
        /*0022*/ 	.short	0x0020
        /*0024*/ 	.byte	0x00, 0xf0, 0x11, 0x00


	//----- nvinfo : EIATTR_KPARAM_INFO
	.align		4
.L_29:
        /*0028*/ 	.byte	0x04, 0x17
        /*002a*/ 	.short	(.L_31 - .L_30)
.L_30:
        /*002c*/ 	.word	0x00000000
        /*0030*/ 	.short	0x0004
        /*0032*/ 	.short	0x001c
        /*0034*/ 	.byte	0x00, 0xf0, 0x11, 0x00


	//----- nvinfo : EIATTR_KPARAM_INFO
	.align		4
.L_31:
        /*0038*/ 	.byte	0x04, 0x17
        /*003a*/ 	.short	(.L_33 - .L_32)
.L_32:
        /*003c*/ 	.word	0x00000000
        /*0040*/ 	.short	0x0003
        /*0042*/ 	.short	0x0018
        /*0044*/ 	.byte	0x00, 0xf0, 0x11, 0x00


	//----- nvinfo : EIATTR_KPARAM_INFO
	.align		4
.L_33:
        /*0048*/ 	.byte	0x04, 0x17
        /*004a*/ 	.short	(.L_35 - .L_34)
.L_34:
        /*004c*/ 	.word	0x00000000
        /*0050*/ 	.short	0x0002
        /*0052*/ 	.short	0x0010
        /*0054*/ 	.byte	0x00, 0xf5, 0x21, 0x00


	//----- nvinfo : EIATTR_KPARAM_INFO
	.align		4
.L_35:
        /*0058*/ 	.byte	0x04, 0x17
        /*005a*/ 	.short	(.L_37 - .L_36)
.L_36:
        /*005c*/ 	.word	0x00000000
        /*0060*/ 	.short	0x0001
        /*0062*/ 	.short	0x0008
        /*0064*/ 	.byte	0x00, 0xf5, 0x21, 0x00


	//----- nvinfo : EIATTR_KPARAM_INFO
	.align		4
.L_37:
        /*0068*/ 	.byte	0x04, 0x17
        /*006a*/ 	.short	(.L_39 - .L_38)
.L_38:
        /*006c*/ 	.word	0x00000000
        /*0070*/ 	.short	0x0000
        /*0072*/ 	.short	0x0000
        /*0074*/ 	.byte	0x00, 0xf5, 0x21, 0x00


	//----- nvinfo : EIATTR_SPARSE_MMA_MASK
	.align		4
.L_39:
        /*0078*/ 	.byte	0x03, 0x50
        /*007a*/ 	.short	0x0000


	//----- nvinfo : EIATTR_MAXREG_COUNT
	.align		4
        /*007c*/ 	.byte	0x03, 0x1b
        /*007e*/ 	.short	0x00ff


	//----- nvinfo : EIATTR_MERCURY_ISA_VERSION
	.align		4
        /*0080*/ 	.byte	0x03, 0x5f
        /*0082*/ 	.short	0x0101


	//----- nvinfo : EIATTR_VRC_CTA_INIT_COUNT
	.align		4
        /*0084*/ 	.byte	0x02, 0x4a
	.zero		1
	.zero		1


	//----- nvinfo : EIATTR_EXIT_INSTR_OFFSETS
	.align		4
        /*0088*/ 	.byte	0x04, 0x1c
        /*008a*/ 	.short	(.L_41 - .L_40)


	//   ....[0]....
.L_40:
        /*008c*/ 	.word	0x00000060


	//   ....[1]....
        /*0090*/ 	.word	0x00000110


	//   ....[2]....
        /*0094*/ 	.word	0x00000260


	//----- nvinfo : EIATTR_CBANK_PARAM_SIZE
	.align		4
.L_41:
        /*0098*/ 	.byte	0x03, 0x19
        /*009a*/ 	.short	0x0028


	//----- nvinfo : EIATTR_PARAM_CBANK
	.align		4
        /*009c*/ 	.byte	0x04, 0x0a
        /*009e*/ 	.short	(.L_43 - .L_42)
	.align		4
.L_42:
        /*00a0*/ 	.word	index@(.nv.constant0._Z6step_EPfS_S_ffff)
        /*00a4*/ 	.short	0x0380
        /*00a6*/ 	.short	0x0028


	//----- nvinfo : EIATTR_SW_WAR
	.align		4
.L_43:
        /*00a8*/ 	.byte	0x04, 0x36
        /*00aa*/ 	.short	(.L_45 - .L_44)
.L_44:
        /*00ac*/ 	.word	0x00000008
.L_45:


//--------------------- .nv.info._Z6step_HPfS_S_ffff --------------------------
	.section	.nv.info._Z6step_HPfS_S_ffff,"",@"SHT_CUDA_INFO"
	.sectionflags	@""
	.align	4


	//----- nvinfo : EIATTR_CUDA_API_VERSION
	.align		4
        /*0000*/ 	.byte	0x04, 0x37
        /*0002*/ 	.short	(.L_47 - .L_46)
.L_46:
        /*0004*/ 	.word	0x00000082


	//----- nvinfo : EIATTR_KPARAM_INFO
	.align		4
.L_47:
        /*0008*/ 	.byte	0x04, 0x17
        /*000a*/ 	.short	(.L_49 - .L_48)
.L_48:
        /*000c*/ 	.word	0x00000000
        /*0010*/ 	.short	0x0006
        /*0012*/ 	.short	0x0024
        /*0014*/ 	.byte	0x00, 0xf0, 0x11, 0x00


	//----- nvinfo : EIATTR_KPARAM_INFO
	.align		4
.L_49:
        /*0018*/ 	.byte	0x04, 0x17
        /*001a*/ 	.short	(.L_51 - .L_50)
.L_50:
        /*001c*/ 	.word	0x00000000
        /*0020*/ 	.short	0x0005
        /*0022*/ 	.short	0x0020
        /*0024*/ 	.byte	0x00, 0xf0, 0x11, 0x00


	//----- nvinfo : EIATTR_KPARAM_INFO
	.align		4
.L_51:
        /*0028*/ 	.byte	0x04, 0x17
        /*002a*/ 	.short	(.L_53 - .L_52)
.L_52:
        /*002c*/ 	.word	0x00000000
        /*0030*/ 	.short	0x0004
        /*0032*/ 	.short	0x001c
        /*0034*/ 	.byte	0x00, 0xf0, 0x11, 0x00


	//----- nvinfo : EIATTR_KPARAM_INFO
	.align		4
.L_53:
        /*0038*/ 	.byte	0x04, 0x17
        /*003a*/ 	.short	(.L_55 - .L_54)
.L_54:
        /*003c*/ 	.word	0x00000000
        /*0040*/ 	.short	0x0003
        /*0042*/ 	.short	0x0018
        /*0044*/ 	.byte	0x00, 0xf0, 0x11, 0x00


	//----- nvinfo : EIATTR_KPARAM_INFO
	.align		4
.L_55:
        /*0048*/ 	.byte	0x04, 0x17
        /*004a*/ 	.short	(.L_57 - .L_56)
.L_56:
        /*004c*/ 	.word	0x00000000
        /*0050*/ 	.short	0x0002
        /*0052*/ 	.short	0x0010
        /*0054*/ 	.byte	0x00, 0xf5, 0x21, 0x00


	//----- nvinfo : EIATTR_KPARAM_INFO
	.align		4
.L_57:
        /*0058*/ 	.byte	0x04, 0x17
        /*005a*/ 	.short	(.L_59 - .L_58)
.L_58:
        /*005c*/ 	.word	0x00000000
        /*0060*/ 	.short	0x0001
        /*0062*/ 	.short	0x0008
        /*0064*/ 	.byte	0x00, 0xf5, 0x21, 0x00


	//----- nvinfo : EIATTR_KPARAM_INFO
	.align		4
.L_59:
        /*0068*/ 	.byte	0x04, 0x17
        /*006a*/ 	.short	(.L_61 - .L_60)
.L_60:
        /*006c*/ 	.word	0x00000000
        /*0070*/ 	.short	0x0000
        /*0072*/ 	.short	0x0000
        /*0074*/ 	.byte	0x00, 0xf5, 0x21, 0x00


	//----- nvinfo : EIATTR_SPARSE_MMA_MASK
	.align		4
.L_61:
        /*0078*/ 	.byte	0x03, 0x50
        /*007a*/ 	.short	0x0000


	//----- nvinfo : EIATTR_MAXREG_COUNT
	.align		4
        /*007c*/ 	.byte	0x03, 0x1b
        /*007e*/ 	.short	0x00ff


	//----- nvinfo : EIATTR_MERCURY_ISA_VERSION
	.align		4
        /*0080*/ 	.byte	0x03, 0x5f
        /*0082*/ 	.short	0x0101


	//----- nvinfo : EIATTR_VRC_CTA_INIT_COUNT
	.align		4
        /*0084*/ 	.byte	0x02, 0x4a
	.zero		1
	.zero		1


	//----- nvinfo : EIATTR_EXIT_INSTR_OFFSETS
	.align		4
        /*0088*/ 	.byte	0x04, 0x1c
        /*008a*/ 	.short	(.L_63 - .L_62)


	//   ....[0]....
.L_62:
        /*008c*/ 	.word	0x00000060


	//   ....[1]....
        /*0090*/ 	.word	0x000000e0


	//   ....[2]....
        /*0094*/ 	.word	0x00000230


	//----- nvinfo : EIATTR_CBANK_PARAM_SIZE
	.align		4
.L_63:
        /*0098*/ 	.byte	0x03, 0x19
        /*009a*/ 	.short	0x0028


	//----- nvinfo : EIATTR_PARAM_CBANK
	.align		4
        /*009c*/ 	.byte	0x04, 0x0a
        /*009e*/ 	.short	(.L_65 - .L_64)
	.align		4
.L_64:
        /*00a0*/ 	.word	index@(.nv.constant0._Z6step_HPfS_S_ffff)
        /*00a4*/ 	.short	0x0380
        /*00a6*/ 	.short	0x0028


	//----- nvinfo : EIATTR_SW_WAR
	.align		4
.L_65:
        /*00a8*/ 	.byte	0x04, 0x36
        /*00aa*/ 	.short	(.L_67 - .L_66)
.L_66:
        /*00ac*/ 	.word	0x00000008
.L_67:


//--------------------- .nv.info._Z8source_EPffii --------------------------
	.section	.nv.info._Z8source_EPffii,"",@"SHT_CUDA_INFO"
	.sectionflags	@""
	.align	4


	//----- nvinfo : EIATTR_CUDA_API_VERSION
	.align		4
        /*0000*/ 	.byte	0x04, 0x37
        /*0002*/ 	.short	(.L_69 - .L_68)
.L_68:
        /*0004*/ 	.word	0x00000082


	//----- nvinfo : EIATTR_KPARAM_INFO
	.align		4
.L_69:
        /*0008*/ 	.byte	0x04, 0x17
        /*000a*/ 	.short	(.L_71 - .L_70)
.L_70:
        /*000c*/ 	.word	0x00000000
        /*0010*/ 	.short	0x0003
        /*0012*/ 	.short	0x0010
        /*0014*/ 	.byte	0x00, 0xf0, 0x11, 0x00


	//----- nvinfo : EIATTR_KPARAM_INFO
	.align		4
.L_71:
        /*0018*/ 	.byte	0x04, 0x17
        /*001a*/ 	.short	(.L_73 - .L_72)
.L_72:
        /*001c*/ 	.word	0x00000000
        /*0020*/ 	.short	0x0002
        /*0022*/ 	.short	0x000c
        /*0024*/ 	.byte	0x00, 0xf0, 0x11, 0x00


	//----- nvinfo : EIATTR_KPARAM_INFO
	.align		4
.L_73:
        /*0028*/ 	.byte	0x04, 0x17
        /*002a*/ 	.short	(.L_75 - .L_74)
.L_74:
        /*002c*/ 	.word	0x00000000
        /*0030*/ 	.short	0x0001
        /*0032*/ 	.short	0x0008
        /*0034*/ 	.byte	0x00, 0xf0, 0x11, 0x00


	//----- nvinfo : EIATTR_KPARAM_INFO
	.align		4
.L_75:
        /*0038*/ 	.byte	0x04, 0x17
        /*003a*/ 	.short	(.L_77 - .L_76)
.L_76:
        /*003c*/ 	.word	0x00000000
        /*0040*/ 	.short	0x0000
        /*0042*/ 	.short	0x0000
        /*0044*/ 	.byte	0x00, 0xf5, 0x21, 0x00


	//----- nvinfo : EIATTR_SPARSE_MMA_MASK
	.align		4
.L_77:
        /*0048*/ 	.byte	0x03, 0x50
        /*004a*/ 	.short	0x0000


	//----- nvinfo : EIATTR_MAXREG_COUNT
	.align		4
        /*004c*/ 	.byte	0x03, 0x1b
        /*004e*/ 	.short	0x00ff


	//----- nvinfo : EIATTR_MERCURY_ISA_VERSION
	.align		4
        /*0050*/ 	.byte	0x03, 0x5f
        /*0052*/ 	.short	0x0101


	//----- nvinfo : EIATTR_VRC_CTA_INIT_COUNT
	.align		4
        /*0054*/ 	.byte	0x02, 0x4a
	.zero		1
	.zero		1


	//----- nvinfo : EIATTR_EXIT_INSTR_OFFSETS
	.align		4
        /*0058*/ 	.byte	0x04, 0x1c
        /*005a*/ 	.short	(.L_79 - .L_78)


	//   ....[0]....
.L_78:
        /*005c*/ 	.word	0x00000930


	//----- nvinfo : EIATTR_CRS_STACK_SIZE
	.align		4
.L_79:
        /*0060*/ 	.byte	0x04, 0x1e
        /*0062*/ 	.short	(.L_81 - .L_80)
.L_80:
        /*0064*/ 	.word	0x00000000


	//----- nvinfo : EIATTR_CBANK_PARAM_SIZE
	.align		4
.L_81:
        /*0068*/ 	.byte	0x03, 0x19
        /*006a*/ 	.short	0x0014


	//----- nvinfo : EIATTR_PARAM_CBANK
	.align		4
        /*006c*/ 	.byte	0x04, 0x0a
        /*006e*/ 	.short	(.L_83 - .L_82)
	.align		4
.L_82:
        /*0070*/ 	.word	index@(.nv.constant0._Z8source_EPffii)
        /*0074*/ 	.short	0x0380
        /*0076*/ 	.short	0x0014


	//----- nvinfo : EIATTR_SW_WAR
	.align		4
.L_83:
        /*0078*/ 	.byte	0x04, 0x36
        /*007a*/ 	.short	(.L_85 - .L_84)
.L_84:
        /*007c*/ 	.word	0x00000008
.L_85:


//--------------------- .nv.callgraph             --------------------------
	.section	.nv.callgraph,"",@"SHT_CUDA_CALLGRAPH"
	.align	4
	.sectionentsize	8
	.align		4
        /*0000*/ 	.word	0x00000000
	.align		4
        /*0004*/ 	.word	0xffffffff
	.align		4
        /*0008*/ 	.word	0x00000000
	.align		4
        /*000c*/ 	.word	0xfffffffe
	.align		4
        /*0010*/ 	.word	0x00000000
	.align		4
        /*0014*/ 	.word	0xfffffffd
	.align		4
        /*0018*/ 	.word	0x00000000
	.align		4
        /*001c*/ 	.word	0xfffffffc


//--------------------- .nv.constant4             --------------------------
	.section	.nv.constant4,"a",@progbits
	.align	8
	.align		8
.nv.constant4:
        /*0000*/ 	.dword	__cudart_i2opi_d
	.align		8
        /*0008*/ 	.dword	__cudart_sin_cos_coeffs


//--------------------- .text._Z6step_EPfS_S_ffff --------------------------
	.section	.text._Z6step_EPfS_S_ffff,"ax",@progbits
	.align	128
        .global         _Z6step_EPfS_S_ffff
        .type           _Z6step_EPfS_S_ffff,@function
        .size           _Z6step_EPfS_S_ffff,(.L_x_12 - _Z6step_EPfS_S_ffff)
        .other          _Z6step_EPfS_S_ffff,@"STO_CUDA_ENTRY STV_DEFAULT"
_Z6step_EPfS_S_ffff:
.text._Z6step_EPfS_S_ffff:
[----:B------:R-:W-:Y:S01]  /*0000*/  LDC R1, c[0x0][0x37c] ;  /* 0x0000df00ff017b82 */ /* 0x000fe20000000800 */
[----:B------:R-:W0:Y:S07]  /*0010*/  S2R R0, SR_TID.X ;  /* 0x0000000000007919 */ /* 0x000e2e0000002100 */
[----:B------:R-:W0:Y:S08]  /*0020*/  S2UR UR4, SR_CTAID.X ;  /* 0x00000000000479c3 */ /* 0x000e300000002500 */
[----:B------:R-:W0:Y:S02]  /*0030*/  LDC R9, c[0x0][0x360] ;  /* 0x0000d800ff097b82 */ /* 0x000e240000000800 */
[----:B0-----:R-:W-:-:S05]  /*0040*/  IMAD R9, R9, UR4, R0 ;  /* 0x0000000409097c24 */ /* 0x001fca000f8e0200 */
[----:B------:R-:W-:-:S13]  /*0050*/  ISETP.GT.AND P0, PT, R9, 0x3d478, PT ;  /* 0x0003d4780900780c */ /* 0x000fda0003f04270 */
[----:B------:R-:W-:Y:S05]  /*0060*/  @P0 EXIT ;  /* 0x000000000000094d */ /* 0x000fea0003800000 */
[C---:B------:R-:W-:Y:S01]  /*0070*/  IMAD.HI R0, R9.reuse, 0x20b3dd41, RZ ;  /* 0x20b3dd4109007827 */ /* 0x040fe200078e02ff */
[----:B------:R-:W-:-:S04]  /*0080*/  IADD3 R11, PT, PT, R9, -0x1f5, RZ ;  /* 0xfffffe0b090b7810 */ /* 0x000fc80007ffe0ff */
[----:B------:R-:W-:-:S04]  /*0090*/  SHF.R.U32.HI R3, RZ, 0x1f, R0 ;  /* 0x0000001fff037819 */ /* 0x000fc80000011600 */
[----:B------:R-:W-:-:S05]  /*00a0*/  LEA.HI.SX32 R0, R0, R3, 0x1a ;  /* 0x0000000300007211 */ /* 0x000fca00078fd2ff */
[----:B------:R-:W-:-:S05]  /*00b0*/  IMAD R0, R0, -0x1f5, R9 ;  /* 0xfffffe0b00007824 */ /* 0x000fca00078e0209 */
[----:B------:R-:W-:-:S04]  /*00c0*/  ISETP.NE.AND P0, PT, R0, 0x1f4, PT ;  /* 0x000001f40000780c */ /* 0x000fc80003f05270 */
[----:B------:R-:W-:Y:S02]  /*00d0*/  ISETP.EQ.OR P0, PT, R0, RZ, !P0 ;  /* 0x000000ff0000720c */ /* 0x000fe40004702670 */
[----:B------:R-:W-:Y:S02]  /*00e0*/  IADD3 R0, PT, PT, R9, -0x3d479, RZ ;  /* 0xfffc2b8709007810 */ /* 0x000fe40007ffe0ff */
[----:B------:R-:W-:-:S04]  /*00f0*/  ISETP.GT.U32.OR P0, PT, R11, -0x3ea, P0 ;  /* 0xfffffc160b00780c */ /* 0x000fc80000704470 */
[----:B------:R-:W-:-:S13]  /*0100*/  ISETP.GT.U32.OR P0, PT, R0, -0x1f6, P0 ;  /* 0xfffffe0a0000780c */ /* 0x000fda0000704470 */
[----:B------:R-:W-:Y:S05]  /*0110*/  @P0 EXIT ;  /* 0x000000000000094d */ /* 0x000fea0003800000 */
[----:B------:R-:W0:Y:S01]  /*0120*/  LDC.64 R4, c[0x0][0x380] ;  /* 0x0000e000ff047b82 */ /* 0x000e220000000a00 */
[----:B------:R-:W1:Y:S01]  /*0130*/  LDCU.64 UR4, c[0x0][0x358] ;  /* 0x00006b00ff0477ac */ /* 0x000e620008000a00 */
[----:B------:R-:W-:Y:S01]  /*0140*/  IADD3 R13, PT, PT, R9, -0x1, RZ ;  /* 0xffffffff090d7810 */ /* 0x000fe20007ffe0ff */
[----:B------:R-:W2:Y:S05]  /*0150*/  LDCU.64 UR6, c[0x0][0x398] ;  /* 0x00007300ff0677ac */ /* 0x000eaa0008000a00 */
[----:B------:R-:W3:Y:S08]  /*0160*/  LDC.64 R2, c[0x0][0x388] ;  /* 0x0000e200ff027b82 */ /* 0x000ef00000000a00 */
[----:B------:R-:W4:Y:S01]  /*0170*/  LDC.64 R6, c[0x0][0x390] ;  /* 0x0000e400ff067b82 */ /* 0x000f220000000a00 */
[----:B0-----:R-:W-:-:S05]  /*0180*/  IMAD.WIDE R4, R11, 0x4, R4 ;  /* 0x000000040b047825 */ /* 0x001fca00078e0204 */
[----:B-1----:R-:W5:Y:S01]  /*0190*/  LDG.E R8, desc[UR4][R4.64] ;  /* 0x0000000404087981 */ /* 0x002f62000c1e1900 */
[----:B---3--:R-:W-:-:S03]  /*01a0*/  IMAD.WIDE R2, R13, 0x4, R2 ;  /* 0x000000040d027825 */ /* 0x008fc600078e0202 */
[----:B------:R-:W5:Y:S04]  /*01b0*/  LDG.E R13, desc[UR4][R4.64+0x7d4] ;  /* 0x0007d404040d7981 */ /* 0x000f68000c1e1900 */
[----:B------:R-:W3:Y:S04]  /*01c0*/  LDG.E R0, desc[UR4][R2.64] ;  /* 0x0000000402007981 */ /* 0x000ee8000c1e1900 */
[----:B------:R-:W3:Y:S01]  /*01d0*/  LDG.E R11, desc[UR4][R2.64+0x4] ;  /* 0x00000404020b7981 */ /* 0x000ee2000c1e1900 */
[----:B----4-:R-:W-:-:S05]  /*01e0*/  IMAD.WIDE R6, R9, 0x4, R6 ;  /* 0x0000000409067825 */ /* 0x010fca00078e0206 */
[----:B------:R-:W4:Y:S01]  /*01f0*/  LDG.E R15, desc[UR4][R6.64] ;  /* 0x00000004060f7981 */ /* 0x000f22000c1e1900 */
[----:B-----5:R-:W-:-:S04]  /*0200*/  FADD R8, R8, -R13 ;  /* 0x8000000d08087221 */ /* 0x020fc80000000000 */
[----:B--2---:R-:W-:Y:S01]  /*0210*/  FMUL R9, R8, UR7 ;  /* 0x0000000708097c20 */ /* 0x004fe20008400000 */
[----:B---3--:R-:W-:-:S04]  /*0220*/  FADD R0, R0, -R11 ;  /* 0x8000000b00007221 */ /* 0x008fc80000000000 */
[----:B------:R-:W-:-:S04]  /*0230*/  FFMA R0, R0, UR6, -R9 ;  /* 0x0000000600007c23 */ /* 0x000fc80008000809 */
[----:B----4-:R-:W-:-:S05]  /*0240*/  FADD R15, R0, R15 ;  /* 0x0000000f000f7221 */ /* 0x010fca0000000000 */
[----:B------:R-:W-:Y:S01]  /*0250*/  STG.E desc[UR4][R6.64], R15 ;  /* 0x0000000f06007986 */ /* 0x000fe2000c101904 */
[----:B------:R-:W-:Y:S05]  /*0260*/  EXIT ;  /* 0x000000000000794d */ /* 0x000fea0003800000 */
.L_x_0:
[----:B------:R-:W-:-:S00]  /*0270*/  BRA `(.L_x_0) ;  /* 0xfffffffc00fc7947 */ /* 0x000fc0000383ffff */
[----:B------:R-:W-:-:S00]  /*0280*/  NOP ;  /* 0x0000000000007918 */ /* 0x000fc00000000000 */
[----:B------:R-:W-:-:S00]  /*0290*/  NOP ;  /* 0x0000000000007918 */ /* 0x000fc00000000000 */
[----:B------:R-:W-:-:S00]  /*02a0*/  NOP ;  /* 0x0000000000007918 */ /* 0x000fc00000000000 */
[----:B------:R-:W-:-:S00]  /*02b0*/  NOP ;  /* 0x0000000000007918 */ /* 0x000fc00000000000 */
[----:B------:R-:W-:-:S00]  /*02c0*/  NOP ;  /* 0x0000000000007918 */ /* 0x000fc00000000000 */
[----:B------:R-:W-:-:S00]  /*02d0*/  NOP ;  /* 0x0000000000007918 */ /* 0x000fc00000000000 */
[----:B------:R-:W-:-:S00]  /*02e0*/  NOP ;  /* 0x0000000000007918 */ /* 0x000fc00000000000 */
[----:B------:R-:W-:-:S00]  /*02f0*/  NOP ;  /* 0x0000000000007918 */ /* 0x000fc00000000000 */
.L_x_12:


//--------------------- .text._Z6step_HPfS_S_ffff --------------------------
	.section	.text._Z6step_HPfS_S_ffff,"ax",@progbits
	.align	128
        .global         _Z6step_HPfS_S_ffff
        .type           _Z6step_HPfS_S_ffff,@function
        .size           _Z6step_HPfS_S_ffff,(.L_x_13 - _Z6step_HPfS_S_ffff)
        .other          _Z6step_HPfS_S_ffff,@"STO_CUDA_ENTRY STV_DEFAULT"
_Z6step_HPfS_S_ffff:
.text._Z6step_HPfS_S_ffff:
        /* <DEDUP_REMOVED lines=9> */
[----:B------:R-:W-:Y:S02]  /*0090*/  SHF.R.U32.HI R3, RZ, 0x1f, R0 ;  /* 0x0000001fff037819 */ /* 0x000fe40000011600 */
[----:B------:R-:W-:Y:S02]  /*00a0*/  ISETP.GT.U32.AND P0, PT, R2, -0x1f6, PT ;  /* 0xfffffe0a0200780c */ /* 0x000fe40003f04070 */
[----:B------:R-:W-:-:S05]  /*00b0*/  LEA.HI.SX32 R0, R0, R3, 0x1a ;  /* 0x0000000300007211 */ /* 0x000fca00078fd2ff */
[----:B------:R-:W-:-:S05]  /*00c0*/  IMAD R0, R0, -0x1f5, R9 ;  /* 0xfffffe0b00007824 */ /* 0x000fca00078e0209 */
[----:B------:R-:W-:-:S13]  /*00d0*/  ISETP.EQ.OR P0, PT, R0, 0x1f4, P0 ;  /* 0x000001f40000780c */ /* 0x000fda0000702670 */
[----:B------:R-:W-:Y:S05]  /*00e0*/  @P0 EXIT ;  /* 0x000000000000094d */ /* 0x000fea0003800000 */
[----:B------:R-:W0:Y:S01]  /*00f0*/  LDC.64 R2, c[0x0][0x390] ;  /* 0x0000e400ff027b82 */ /* 0x000e220000000a00 */
[----:B------:R-:W1:Y:S01]  /*0100*/  LDCU.64 UR4, c[0x0][0x358] ;  /* 0x00006b00ff0477ac */ /* 0x000e620008000a00 */
[----:B------:R-:W2:Y:S06]  /*0110*/  LDCU.64 UR6, c[0x0][0x3a0] ;  /* 0x00007400ff0677ac */ /* 0x000eac0008000a00 */
[----:B------:R-:W3:Y:S08]  /*0120*/  LDC.64 R4, c[0x0][0x380] ;  /* 0x0000e000ff047b82 */ /* 0x000ef00000000a00 */
[----:B------:R-:W4:Y:S01]  /*0130*/  LDC.64 R6, c[0x0][0x388] ;  /* 0x0000e200ff067b82 */ /* 0x000f220000000a00 */
[----:B0-----:R-:W-:-:S05]  /*0140*/  IMAD.WIDE R2, R9, 0x4, R2 ;  /* 0x0000000409027825 */ /* 0x001fca00078e0202 */
[----:B-1----:R-:W5:Y:S01]  /*0150*/  LDG.E R0, desc[UR4][R2.64] ;  /* 0x0000000402007981 */ /* 0x002f62000c1e1900 */
[----:B---3--:R-:W-:-:S03]  /*0160*/  IMAD.WIDE R4, R9, 0x4, R4 ;  /* 0x0000000409047825 */ /* 0x008fc600078e0204 */
[----:B------:R-:W5:Y:S04]  /*0170*/  LDG.E R11, desc[UR4][R2.64+0x7d4] ;  /* 0x0007d404020b7981 */ /* 0x000f68000c1e1900 */
[----:B------:R-:W2:Y:S01]  /*0180*/  LDG.E R13, desc[UR4][R4.64] ;  /* 0x00000004040d7981 */ /* 0x000ea2000c1e1900 */
[----:B----4-:R-:W-:-:S04]  /*0190*/  IMAD.WIDE R6, R9, 0x4, R6 ;  /* 0x0000000409067825 */ /* 0x010fc800078e0206 */
[----:B-----5:R-:W-:-:S04]  /*01a0*/  FADD R0, R0, -R11 ;  /* 0x8000000b00007221 */ /* 0x020fc80000000000 */
[----:B--2---:R-:W-:-:S05]  /*01b0*/  FFMA R13, -R0, UR7, R13 ;  /* 0x00000007000d7c23 */ /* 0x004fca000800010d */
[----:B------:R-:W-:Y:S04]  /*01c0*/  STG.E desc[UR4][R4.64], R13 ;  /* 0x0000000d04007986 */ /* 0x000fe8000c101904 */
[----:B------:R-:W2:Y:S04]  /*01d0*/  LDG.E R0, desc[UR4][R2.64] ;  /* 0x0000000402007981 */ /* 0x000ea8000c1e1900 */
[----:B------:R-:W2:Y:S04]  /*01e0*/  LDG.E R9, desc[UR4][R2.64+0x4] ;  /* 0x0000040402097981 */ /* 0x000ea8000c1e1900 */
[----:B------:R-:W3:Y:S01]  /*01f0*/  LDG.E R11, desc[UR4][R6.64] ;  /* 0x00000004060b7981 */ /* 0x000ee2000c1e1900 */
[----:B--2---:R-:W-:-:S04]  /*0200*/  FADD R0, R0, -R9 ;  /* 0x8000000900007221 */ /* 0x004fc80000000000 */
[----:B---3--:R-:W-:-:S05]  /*0210*/  FFMA R11, R0, UR6, R11 ;  /* 0x00000006000b7c23 */ /* 0x008fca000800000b */
[----:B------:R-:W-:Y:S01]  /*0220*/  STG.E desc[UR4][R6.64], R11 ;  /* 0x0000000b06007986 */ /* 0x000fe2000c101904 */
[----:B------:R-:W-:Y:S05]  /*0230*/  EXIT ;  /* 0x000000000000794d */ /* 0x000fea0003800000 */
.L_x_1:
        /* <DEDUP_REMOVED lines=12> */
.L_x_13:


//--------------------- .text._Z8source_EPffii    --------------------------
	.section	.text._Z8source_EPffii,"ax",@progbits
	.align	128
        .global         _Z8source_EPffii
        .type           _Z8source_EPffii,@function
        .size           _Z8source_EPffii,(.L_x_11 - _Z8source_EPffii)
        .other          _Z8source_EPffii,@"STO_CUDA_ENTRY STV_DEFAULT"
_Z8source_EPffii:
.text._Z8source_EPffii:
[----:B------:R-:W0:Y:S01]  /*0000*/  LDC R1, c[0x0][0x37c] ;  /* 0x0000df00ff017b82 */ /* 0x000e220000000800 */
[----:B------:R-:W1:Y:S01]  /*0010*/  LDCU.64 UR6, c[0x0][0x388] ;  /* 0x00007100ff0677ac */ /* 0x000e620008000a00 */
[----:B0-----:R-:W-:Y:S01]  /*0020*/  VIADD R1, R1, 0xffffffd8 ;  /* 0xffffffd801017836 */ /* 0x001fe20000000000 */
[----:B------:R-:W0:Y:S01]  /*0030*/  LDCU UR4, c[0x0][0x390] ;  /* 0x00007200ff0477ac */ /* 0x000e220008000800 */
[----:B------:R-:W-:Y:S01]  /*0040*/  UMOV UR5, 0x401921fb ;  /* 0x401921fb00057882 */ /* 0x000fe20000000000 */
[----:B-1----:R-:W-:Y:S01]  /*0050*/  I2FP.F32.S32 R0, UR7 ;  /* 0x0000000700007c45 */ /* 0x002fe20008201400 */
[----:B0-----:R-:W0:Y:S04]  /*0060*/  I2F.F64 R2, UR4 ;  /* 0x0000000400027d12 */ /* 0x001e280008201c00 */
[----:B------:R-:W-:Y:S01]  /*0070*/  FMUL R4, R0, UR6 ;  /* 0x0000000600047c20 */ /* 0x000fe20008400000 */
[----:B------:R-:W-:Y:S01]  /*0080*/  UMOV UR4, 0x54442d18 ;  /* 0x54442d1800047882 */ /* 0x000fe20000000000 */
[----:B------:R-:W1:Y:S02]  /*0090*/  LDCU.64 UR6, c[0x0][0x358] ;  /* 0x00006b00ff0677ac */ /* 0x000e640008000a00 */
[----:B------:R-:W2:Y:S01]  /*00a0*/  F2F.F64.F32 R16, R4 ;  /* 0x0000000400107310 */ /* 0x000ea20000201800 */
[----:B0-----:R-:W-:-:S08]  /*00b0*/  DMUL R2, R2, UR4 ;  /* 0x0000000402027c28 */ /* 0x001fd00008000000 */
[----:B--2---:R-:W-:-:S08]  /*00c0*/  DMUL R16, R2, R16 ;  /* 0x0000001002107228 */ /* 0x004fd00000000000 */
[----:B------:R-:W-:-:S14]  /*00d0*/  DSETP.NEU.AND P0, PT, |R16|, +INF , PT ;  /* 0x7ff000001000742a */ /* 0x000fdc0003f0d200 */
[----:B------:R-:W-:Y:S01]  /*00e0*/  @!P0 DMUL R2, RZ, R16 ;  /* 0x00000010ff028228 */ /* 0x000fe20000000000 */
[----:B------:R-:W-:Y:S01]  /*00f0*/  @!P0 IMAD.MOV.U32 R0, RZ, RZ, RZ ;  /* 0x000000ffff008224 */ /* 0x000fe200078e00ff */
[----:B-1----:R-:W-:Y:S09]  /*0100*/  @!P0 BRA `(.L_x_2) ;  /* 0x0000000000488947 */ /* 0x002ff20003800000 */
[----:B------:R-:W-:Y:S01]  /*0110*/  UMOV UR4, 0x6dc9c883 ;  /* 0x6dc9c88300047882 */ /* 0x000fe20000000000 */
[----:B------:R-:W-:Y:S01]  /*0120*/  UMOV UR5, 0x3fe45f30 ;  /* 0x3fe45f3000057882 */ /* 0x000fe20000000000 */
[C---:B------:R-:W-:Y:S02]  /*0130*/  DSETP.GE.AND P0, PT, |R16|.reuse, 2.14748364800000000000e+09, PT ;  /* 0x41e000001000742a */ /* 0x040fe40003f06200 */
[----:B------:R-:W-:Y:S01]  /*0140*/  DMUL R4, R16, UR4 ;  /* 0x0000000410047c28 */ /* 0x000fe20008000000 */
[----:B------:R-:W-:Y:S01]  /*0150*/  UMOV UR4, 0x54442d18 ;  /* 0x54442d1800047882 */ /* 0x000fe20000000000 */
[----:B------:R-:W-:-:S04]  /*0160*/  UMOV UR5, 0x3ff921fb ;  /* 0x3ff921fb00057882 */ /* 0x000fc80000000000 */
[----:B------:R-:W0:Y:S08]  /*0170*/  F2I.F64 R0, R4 ;  /* 0x0000000400007311 */ /* 0x000e300000301100 */
[----:B0-----:R-:W0:Y:S02]  /*0180*/  I2F.F64 R2, R0 ;  /* 0x0000000000027312 */ /* 0x001e240000201c00 */
[----:B0-----:R-:W-:Y:S01]  /*0190*/  DFMA R6, R2, -UR4, R16 ;  /* 0x8000000402067c2b */ /* 0x001fe20008000010 */
[----:B------:R-:W-:Y:S01]  /*01a0*/  UMOV UR4, 0x33145c00 ;  /* 0x33145c0000047882 */ /* 0x000fe20000000000 */
[----:B------:R-:W-:-:S06]  /*01b0*/  UMOV UR5, 0x3c91a626 ;  /* 0x3c91a62600057882 */ /* 0x000fcc0000000000 */
[----:B------:R-:W-:Y:S01]  /*01c0*/  DFMA R6, R2, -UR4, R6 ;  /* 0x8000000402067c2b */ /* 0x000fe20008000006 */
[----:B------:R-:W-:Y:S01]  /*01d0*/  UMOV UR4, 0x252049c0 ;  /* 0x252049c000047882 */ /* 0x000fe20000000000 */
[----:B------:R-:W-:-:S06]  /*01e0*/  UMOV UR5, 0x397b839a ;  /* 0x397b839a00057882 */ /* 0x000fcc0000000000 */
[----:B------:R-:W-:Y:S01]  /*01f0*/  DFMA R2, R2, -UR4, R6 ;  /* 0x8000000402027c2b */ /* 0x000fe20008000006 */
[----:B------:R-:W-:Y:S10]  /*0200*/  @!P0 BRA `(.L_x_2) ;  /* 0x0000000000088947 */ /* 0x000ff40003800000 */
[----:B------:R-:W-:-:S07]  /*0210*/  MOV R10, 0x230 ;  /* 0x00000230000a7802 */ /* 0x000fce0000000f00 */
[----:B------:R-:W-:Y:S05]  /*0220*/  CALL.REL.NOINC `($_Z8source_EPffii$__internal_trig_reduction_slowpathd) ;  /* 0x0000001000747944 */ /* 0x000fea0003c00000 */
.L_x_2:
[----:B------:R-:W0:Y:S01]  /*0230*/  LDCU.64 UR4, c[0x4][0x8] ;  /* 0x01000100ff0477ac */ /* 0x000e220008000a00 */
[----:B------:R-:W-:-:S05]  /*0240*/  IMAD.SHL.U32 R4, R0, 0x40, RZ ;  /* 0x0000004000047824 */ /* 0x000fca00078e00ff */
[----:B------:R-:W-:-:S04]  /*0250*/  LOP3.LUT R4, R4, 0x40, RZ, 0xc0, !PT ;  /* 0x0000004004047812 */ /* 0x000fc800078ec0ff */
[----:B0-----:R-:W-:Y:S02]  /*0260*/  IADD3 R18, P0, PT, R4, UR4, RZ ;  /* 0x0000000404127c10 */ /* 0x001fe4000ff1e0ff */
[----:B------:R-:W-:Y:S01]  /*0270*/  LOP3.LUT R16, R0, 0x1, RZ, 0xc0, !PT ;  /* 0x0000000100107812 */ /* 0x000fe200078ec0ff */
[----:B------:R-:W-:Y:S01]  /*0280*/  IMAD.MOV.U32 R20, RZ, RZ, 0x20fd8164 ;  /* 0x20fd8164ff147424 */ /* 0x000fe200078e00ff */
[----:B------:R-:W0:Y:S01]  /*0290*/  LDCU UR4, c[0x0][0x38c] ;  /* 0x00007180ff0477ac */ /* 0x000e220008000800 */
[----:B------:R-:W-:-:S05]  /*02a0*/  IMAD.X R19, RZ, RZ, UR5, P0 ;  /* 0x00000005ff137e24 */ /* 0x000fca00080e06ff */
[----:B------:R-:W2:Y:S04]  /*02b0*/  LDG.E.128.CONSTANT R4, desc[UR6][R18.64] ;  /* 0x0000000612047981 */ /* 0x000ea8000c1e9d00 */
[----:B------:R-:W3:Y:S04]  /*02c0*/  LDG.E.128.CONSTANT R8, desc[UR6][R18.64+0x10] ;  /* 0x0000100612087981 */ /* 0x000ee8000c1e9d00 */
[----:B------:R-:W4:Y:S01]  /*02d0*/  LDG.E.128.CONSTANT R12, desc[UR6][R18.64+0x20] ;  /* 0x00002006120c7981 */ /* 0x000f22000c1e9d00 */
[----:B------:R-:W-:Y:S01]  /*02e0*/  IMAD.MOV.U32 R21, RZ, RZ, 0x3da8ff83 ;  /* 0x3da8ff83ff157424 */ /* 0x000fe200078e00ff */
[----:B------:R-:W-:Y:S01]  /*02f0*/  ISETP.NE.U32.AND P0, PT, R16, 0x1, PT ;  /* 0x000000011000780c */ /* 0x000fe20003f05070 */
[----:B------:R-:W-:Y:S01]  /*0300*/  DMUL R16, R2, R2 ;  /* 0x0000000202107228 */ /* 0x000fe20000000000 */
[----:B0-----:R-:W-:-:S02]  /*0310*/  UIADD3 UR4, UPT, UPT, UR4, -0x14, URZ ;  /* 0xffffffec04047890 */ /* 0x001fc4000fffe0ff */
[----:B------:R-:W-:Y:S02]  /*0320*/  FSEL R20, R20, -8.06006814911005101289e+34, !P0 ;  /* 0xf9785eba14147808 */ /* 0x000fe40004000000 */
[----:B------:R-:W-:Y:S01]  /*0330*/  FSEL R21, -R21, 0.11223486810922622681, !P0 ;  /* 0x3de5db6515157808 */ /* 0x000fe20004000100 */
[----:B------:R-:W-:-:S04]  /*0340*/  USHF.R.S32.HI UR5, URZ, 0x1f, UR4 ;  /* 0x0000001fff057899 */ /* 0x000fc80008011404 */
[----:B------:R-:W-:-:S04]  /*0350*/  ULEA.HI UR5, UR5, UR4, URZ, 0x3 ;  /* 0x0000000405057291 */ /* 0x000fc8000f8f18ff */
[----:B------:R-:W-:Y:S01]  /*0360*/  USHF.R.S32.HI UR5, URZ, 0x3, UR5 ;  /* 0x00000003ff057899 */ /* 0x000fe20008011405 */
[----:B--2---:R-:W-:-:S08]  /*0370*/  DFMA R4, R16, R20, R4 ;  /* 0x000000141004722b */ /* 0x004fd00000000004 */
[C---:B------:R-:W-:Y:S01]  /*0380*/  DFMA R4, R16.reuse, R4, R6 ;  /* 0x000000041004722b */ /* 0x040fe20000000006 */
[----:B------:R-:W0:Y:S07]  /*0390*/  I2F.F64 R6, UR5 ;  /* 0x0000000500067d12 */ /* 0x000e2e0008201c00 */
[----:B---3--:R-:W-:-:S08]  /*03a0*/  DFMA R4, R16, R4, R8 ;  /* 0x000000041004722b */ /* 0x008fd00000000008 */
[----:B------:R-:W-:-:S08]  /*03b0*/  DFMA R4, R16, R4, R10 ;  /* 0x000000041004722b */ /* 0x000fd0000000000a */
[----:B----4-:R-:W-:-:S08]  /*03c0*/  DFMA R4, R16, R4, R12 ;  /* 0x000000041004722b */ /* 0x010fd0000000000c */
[----:B------:R-:W-:-:S08]  /*03d0*/  DFMA R4, R16, R4, R14 ;  /* 0x000000041004722b */ /* 0x000fd0000000000e */
[----:B------:R-:W-:Y:S02]  /*03e0*/  DFMA R2, R4, R2, R2 ;  /* 0x000000020402722b */ /* 0x000fe40000000002 */
[----:B------:R-:W-:-:S10]  /*03f0*/  DFMA R4, R16, R4, 1 ;  /* 0x3ff000001004742b */ /* 0x000fd40000000004 */
[----:B------:R-:W-:Y:S02]  /*0400*/  FSEL R4, R4, R2, !P0 ;  /* 0x0000000204047208 */ /* 0x000fe40004000000 */
[----:B------:R-:W-:Y:S02]  /*0410*/  FSEL R5, R5, R3, !P0 ;  /* 0x0000000305057208 */ /* 0x000fe40004000000 */
[----:B------:R-:W-:Y:S02]  /*0420*/  LOP3.LUT P0, RZ, R0, 0x2, RZ, 0xc0, !PT ;  /* 0x0000000200ff7812 */ /* 0x000fe4000780c0ff */
[----:B------:R-:W-:Y:S02]  /*0430*/  MOV R0, 0x480 ;  /* 0x0000048000007802 */ /* 0x000fe40000000f00 */
[----:B------:R-:W-:-:S10]  /*0440*/  DADD R2, RZ, -R4 ;  /* 0x00000000ff027229 */ /* 0x000fd40000000804 */
[----:B------:R-:W-:Y:S02]  /*0450*/  FSEL R2, R4, R2, !P0 ;  /* 0x0000000204027208 */ /* 0x000fe40004000000 */
[----:B0-----:R-:W-:-:S07]  /*0460*/  FSEL R3, R5, R3, !P0 ;  /* 0x0000000305037208 */ /* 0x001fce0004000000 */
[----:B------:R-:W-:Y:S05]  /*0470*/  CALL.REL.NOINC `($_Z8source_EPffii$__internal_accurate_pow) ;  /* 0x0000000400307944 */ /* 0x000fea0003c00000 */
[----:B------:R-:W0:Y:S08]  /*0480*/  LDC.64 R4, c[0x0][0x380] ;  /* 0x0000e000ff047b82 */ /* 0x000e300000000a00 */
[----:B------:R-:W1:Y:S01]  /*0490*/  LDC R9, c[0x0][0x38c] ;  /* 0x0000e300ff097b82 */ /* 0x000e620000000800 */
[----:B0-----:R-:W2:Y:S01]  /*04a0*/  LDG.E R0, desc[UR6][R4.64+0x51de8] ;  /* 0x051de80604007981 */ /* 0x001ea2000c1e1900 */
[----:B------:R-:W-:Y:S01]  /*04b0*/  UMOV UR4, 0xfefa39ef ;  /* 0xfefa39ef00047882 */ /* 0x000fe20000000000 */
[----:B------:R-:W-:Y:S01]  /*04c0*/  UMOV UR5, 0x3fe62e42 ;  /* 0x3fe62e4200057882 */ /* 0x000fe20000000000 */
[----:B-1----:R-:W-:-:S05]  /*04d0*/  VIADD R6, R9, 0xfffffff3 ;  /* 0xfffffff309067836 */ /* 0x002fca0000000000 */
[----:B------:R-:W-:Y:S01]  /*04e0*/  ISETP.GT.U32.AND P0, PT, R6, 0xe, PT ;  /* 0x0000000e0600780c */ /* 0x000fe20003f04070 */
[----:B------:R-:W-:Y:S02]  /*04f0*/  IMAD.MOV.U32 R6, RZ, RZ, R8 ;  /* 0x000000ffff067224 */ /* 0x000fe400078e0008 */
[----:B------:R-:W-:Y:S02]  /*0500*/  VIADD R8, R9, 0xffffffe4 ;  /* 0xffffffe409087836 */ /* 0x000fe40000000000 */
[----:B------:R-:W-:-:S08]  /*0510*/  IMAD.MOV.U32 R9, RZ, RZ, 0x3ff71547 ;  /* 0x3ff71547ff097424 */ /* 0x000fd000078e00ff */
[----:B------:R-:W-:Y:S02]  /*0520*/  @!P0 CS2R R6, SRZ ;  /* 0x0000000000068805 */ /* 0x000fe4000001ff00 */
[----:B------:R-:W-:Y:S01]  /*0530*/  ISETP.GE.U32.AND P0, PT, R8, 0x8, PT ;  /* 0x000000080800780c */ /* 0x000fe20003f06070 */
[----:B------:R-:W-:-:S03]  /*0540*/  IMAD.MOV.U32 R8, RZ, RZ, 0x652b82fe ;  /* 0x652b82feff087424 */ /* 0x000fc600078e00ff */
[----:B------:R-:W-:-:S10]  /*0550*/  DMUL R6, R6, -0.5 ;  /* 0xbfe0000006067828 */ /* 0x000fd40000000000 */
[----:B------:R-:W-:Y:S02]  /*0560*/  FSEL R6, R6, RZ, P0 ;  /* 0x000000ff06067208 */ /* 0x000fe40000000000 */
[----:B------:R-:W-:-:S04]  /*0570*/  FSEL R7, R7, -1.75, P0 ;  /* 0xbfe0000007077808 */ /* 0x000fc80000000000 */
[----:B------:R-:W-:Y:S02]  /*0580*/  FSETP.GEU.AND P0, PT, |R7|, 4.1917929649353027344, PT ;  /* 0x4086232b0700780b */ /* 0x000fe40003f0e200 */
[----:B------:R-:W-:-:S08]  /*0590*/  DFMA R8, R6, R8, 6.75539944105574400000e+15 ;  /* 0x433800000608742b */ /* 0x000fd00000000008 */
[----:B------:R-:W-:-:S08]  /*05a0*/  DADD R10, R8, -6.75539944105574400000e+15 ;  /* 0xc3380000080a7429 */ /* 0x000fd00000000000 */
[----:B------:R-:W-:Y:S01]  /*05b0*/  DFMA R12, R10, -UR4, R6 ;  /* 0x800000040a0c7c2b */ /* 0x000fe20008000006 */
[----:B------:R-:W-:Y:S01]  /*05c0*/  UMOV UR4, 0x3b39803f ;  /* 0x3b39803f00047882 */ /* 0x000fe20000000000 */
[----:B------:R-:W-:-:S06]  /*05d0*/  UMOV UR5, 0x3c7abc9e ;  /* 0x3c7abc9e00057882 */ /* 0x000fcc0000000000 */
[----:B------:R-:W-:Y:S01]  /*05e0*/  DFMA R10, R10, -UR4, R12 ;  /* 0x800000040a0a7c2b */ /* 0x000fe2000800000c */
[----:B------:R-:W-:Y:S01]  /*05f0*/  UMOV UR4, 0x69ce2bdf ;  /* 0x69ce2bdf00047882 */ /* 0x000fe20000000000 */
[----:B------:R-:W-:Y:S01]  /*0600*/  IMAD.MOV.U32 R12, RZ, RZ, -0x35dec16 ;  /* 0xfca213eaff0c7424 */ /* 0x000fe200078e00ff */
[----:B------:R-:W-:Y:S01]  /*0610*/  UMOV UR5, 0x3e5ade15 ;  /* 0x3e5ade1500057882 */ /* 0x000fe20000000000 */
[----:B------:R-:W-:-:S06]  /*0620*/  IMAD.MOV.U32 R13, RZ, RZ, 0x3e928af3 ;  /* 0x3e928af3ff0d7424 */ /* 0x000fcc00078e00ff */
[----:B------:R-:W-:Y:S01]  /*0630*/  DFMA R12, R10, UR4, R12 ;  /* 0x000000040a0c7c2b */ /* 0x000fe2000800000c */
[----:B------:R-:W-:Y:S01]  /*0640*/  UMOV UR4, 0x62401315 ;  /* 0x6240131500047882 */ /* 0x000fe20000000000 */
[----:B------:R-:W-:-:S06]  /*0650*/  UMOV UR5, 0x3ec71dee ;  /* 0x3ec71dee00057882 */ /* 0x000fcc0000000000 */
[----:B------:R-:W-:Y:S01]  /*0660*/  DFMA R12, R10, R12, UR4 ;  /* 0x000000040a0c7e2b */ /* 0x000fe2000800000c */
        /* <DEDUP_REMOVED lines=20> */
[----:B------:R-:W-:-:S08]  /*07b0*/  DFMA R12, R10, R12, UR4 ;  /* 0x000000040a0c7e2b */ /* 0x000fd0000800000c */
[----:B------:R-:W-:-:S08]  /*07c0*/  DFMA R12, R10, R12, 1 ;  /* 0x3ff000000a0c742b */ /* 0x000fd0000000000c */
[----:B------:R-:W-:-:S10]  /*07d0*/  DFMA R14, R10, R12, 1 ;  /* 0x3ff000000a0e742b */ /* 0x000fd4000000000c */
[----:B------:R-:W-:Y:S02]  /*07e0*/  IMAD R11, R8, 0x100000, R15 ;  /* 0x00100000080b7824 */ /* 0x000fe400078e020f */
[----:B------:R-:W-:Y:S01]  /*07f0*/  IMAD.MOV.U32 R10, RZ, RZ, R14 ;  /* 0x000000ffff0a7224 */ /* 0x000fe200078e000e */
[----:B--2---:R0:W1:Y:S01]  /*0800*/  F2F.F64.F32 R12, R0 ;  /* 0x00000000000c7310 */ /* 0x0040620000201800 */
[----:B------:R-:W-:Y:S05]  /*0810*/  @!P0 BRA `(.L_x_3) ;  /* 0x0000000000388947 */ /* 0x000fea0003800000 */
[----:B------:R-:W-:Y:S01]  /*0820*/  FSETP.GEU.AND P1, PT, |R7|, 4.2275390625, PT ;  /* 0x408748000700780b */ /* 0x000fe20003f2e200 */
[C---:B------:R-:W-:Y:S02]  /*0830*/  DADD R10, R6.reuse, +INF ;  /* 0x7ff00000060a7429 */ /* 0x040fe40000000000 */
[----:B------:R-:W-:-:S08]  /*0840*/  DSETP.GEU.AND P0, PT, R6, RZ, PT ;  /* 0x000000ff0600722a */ /* 0x000fd00003f0e000 */
[----:B------:R-:W-:Y:S02]  /*0850*/  FSEL R10, R10, RZ, P0 ;  /* 0x000000ff0a0a7208 */ /* 0x000fe40000000000 */
[----:B------:R-:W-:Y:S01]  /*0860*/  FSEL R11, R11, RZ, P0 ;  /* 0x000000ff0b0b7208 */ /* 0x000fe20000000000 */
[----:B------:R-:W-:Y:S06]  /*0870*/  @P1 BRA `(.L_x_3) ;  /* 0x0000000000201947 */ /* 0x000fec0003800000 */
[----:B0-----:R-:W-:Y:S01]  /*0880*/  LEA.HI R0, R8, R8, RZ, 0x1 ;  /* 0x0000000808007211 */ /* 0x001fe200078f08ff */
[----:B------:R-:W-:-:S03]  /*0890*/  IMAD.MOV.U32 R10, RZ, RZ, R14 ;  /* 0x000000ffff0a7224 */ /* 0x000fc600078e000e */
[----:B------:R-:W-:-:S05]  /*08a0*/  SHF.R.S32.HI R11, RZ, 0x1, R0 ;  /* 0x00000001ff0b7819 */ /* 0x000fca0000011400 */
[----:B------:R-:W-:Y:S02]  /*08b0*/  IMAD.IADD R6, R8, 0x1, -R11 ;  /* 0x0000000108067824 */ /* 0x000fe400078e0a0b */
[----:B------:R-:W-:-:S03]  /*08c0*/  IMAD R11, R11, 0x100000, R15 ;  /* 0x001000000b0b7824 */ /* 0x000fc600078e020f */
[----:B------:R-:W-:Y:S01]  /*08d0*/  LEA R7, R6, 0x3ff00000, 0x14 ;  /* 0x3ff0000006077811 */ /* 0x000fe200078ea0ff */
[----:B------:R-:W-:-:S06]  /*08e0*/  IMAD.MOV.U32 R6, RZ, RZ, RZ ;  /* 0x000000ffff067224 */ /* 0x000fcc00078e00ff */
[----:B------:R-:W-:-:S11]  /*08f0*/  DMUL R10, R10, R6 ;  /* 0x000000060a0a7228 */ /* 0x000fd60000000000 */
.L_x_3:
[----:B-1----:R-:W-:-:S10]  /*0900*/  DFMA R2, R10, R2, R12 ;  /* 0x000000020a02722b */ /* 0x002fd4000000000c */
[----:B------:R-:W1:Y:S02]  /*0910*/  F2F.F32.F64 R3, R2 ;  /* 0x0000000200037310 */ /* 0x000e640000301000 */
[----:B-1----:R-:W-:Y:S01]  /*0920*/  STG.E desc[UR6][R4.64+0x51de8], R3 ;  /* 0x051de80304007986 */ /* 0x002fe2000c101906 */
[----:B------:R-:W-:Y:S05]  /*0930*/  EXIT ;  /* 0x000000000000794d */ /* 0x000fea0003800000 */
        .type           $_Z8source_EPffii$__internal_accurate_pow,@function
        .size           $_Z8source_EPffii$__internal_accurate_pow,($_Z8source_EPffii$__internal_trig_reduction_slowpathd - $_Z8source_EPffii$__internal_accurate_pow)
$_Z8source_EPffii$__internal_accurate_pow:
[----:B------:R-:W-:Y:S01]  /*0940*/  DADD R6, -RZ, |R6| ;  /* 0x00000000ff067229 */ /* 0x000fe20000000506 */
[----:B------:R-:W-:Y:S01]  /*0950*/  IMAD.MOV.U32 R14, RZ, RZ, RZ ;  /* 0x000000ffff0e7224 */ /* 0x000fe200078e00ff */
[----:B------:R-:W-:Y:S01]  /*0960*/  UMOV UR4, 0x7d2cafe2 ;  /* 0x7d2cafe200047882 */ /* 0x000fe20000000000 */
[----:B------:R-:W-:Y:S01]  /*0970*/  IMAD.MOV.U32 R10, RZ, RZ, 0x41ad3b5a ;  /* 0x41ad3b5aff0a7424 */ /* 0x000fe200078e00ff */
[----:B------:R-:W-:Y:S01]  /*0980*/  UMOV UR5, 0x3eb0f5ff ;  /* 0x3eb0f5ff00057882 */ /* 0x000fe20000000000 */
[----:B------:R-:W-:Y:S01]  /*0990*/  IMAD.MOV.U32 R11, RZ, RZ, 0x3ed0f5d2 ;  /* 0x3ed0f5d2ff0b7424 */ /* 0x000fe200078e00ff */
[----:B------:R-:W-:Y:S01]  /*09a0*/  UMOV UR8, 0x3b39803f ;  /* 0x3b39803f00087882 */ /* 0x000fe20000000000 */
[----:B------:R-:W-:-:S03]  /*09b0*/  UMOV UR9, 0x3c7abc9e ;  /* 0x3c7abc9e00097882 */ /* 0x000fc60000000000 */
[----:B------:R-:W-:Y:S01]  /*09c0*/  ISETP.GT.U32.AND P0, PT, R7, 0xfffff, PT ;  /* 0x000fffff0700780c */ /* 0x000fe20003f04070 */
[----:B------:R-:W-:-:S12]  /*09d0*/  IMAD.MOV.U32 R4, RZ, RZ, R7 ;  /* 0x000000ffff047224 */ /* 0x000fd800078e0007 */
[----:B------:R-:W-:-:S10]  /*09e0*/  @!P0 DMUL R20, R6, 1.80143985094819840000e+16 ;  /* 0x4350000006148828 */ /* 0x000fd40000000000 */
[----:B------:R-:W-:Y:S02]  /*09f0*/  @!P0 IMAD.MOV.U32 R4, RZ, RZ, R21 ;  /* 0x000000ffff048224 */ /* 0x000fe400078e0015 */
[----:B------:R-:W-:-:S03]  /*0a00*/  @!P0 IMAD.MOV.U32 R6, RZ, RZ, R20 ;  /* 0x000000ffff068224 */ /* 0x000fc600078e0014 */
[----:B------:R-:W-:Y:S01]  /*0a10*/  LOP3.LUT R4, R4, 0x800fffff, RZ, 0xc0, !PT ;  /* 0x800fffff04047812 */ /* 0x000fe200078ec0ff */
[----:B------:R-:W-:Y:S01]  /*0a20*/  IMAD.MOV.U32 R12, RZ, RZ, R6 ;  /* 0x000000ffff0c7224 */ /* 0x000fe200078e0006 */
[----:B------:R-:W-:Y:S02]  /*0a30*/  SHF.R.U32.HI R6, RZ, 0x14, R7 ;  /* 0x00000014ff067819 */ /* 0x000fe40000011607 */
[----:B------:R-:W-:Y:S02]  /*0a40*/  LOP3.LUT R13, R4, 0x3ff00000, RZ, 0xfc, !PT ;  /* 0x3ff00000040d7812 */ /* 0x000fe400078efcff */
[----:B------:R-:W-:Y:S02]  /*0a50*/  @!P0 LEA.HI R6, R21, 0xffffffca, RZ, 0xc ;  /* 0xffffffca15068811 */ /* 0x000fe400078f60ff */
[----:B------:R-:W-:-:S03]  /*0a60*/  ISETP.GE.U32.AND P1, PT, R13, 0x3ff6a09f, PT ;  /* 0x3ff6a09f0d00780c */ /* 0x000fc60003f26070 */
[----:B------:R-:W-:-:S10]  /*0a70*/  VIADD R7, R6, 0xfffffc01 ;  /* 0xfffffc0106077836 */ /* 0x000fd40000000000 */
[----:B------:R-:W-:Y:S02]  /*0a80*/  @P1 VIADD R5, R13, 0xfff00000 ;  /* 0xfff000000d051836 */ /* 0x000fe40000000000 */
[----:B------:R-:W-:Y:S02]  /*0a90*/  @P1 VIADD R7, R6, 0xfffffc02 ;  /* 0xfffffc0206071836 */ /* 0x000fe40000000000 */
[----:B------:R-:W-:-:S03]  /*0aa0*/  @P1 IMAD.MOV.U32 R13, RZ, RZ, R5 ;  /* 0x000000ffff0d1224 */ /* 0x000fc600078e0005 */
[----:B------:R-:W-:Y:S01]  /*0ab0*/  LOP3.LUT R6, R7, 0x80000000, RZ, 0x3c, !PT ;  /* 0x8000000007067812 */ /* 0x000fe200078e3cff */
[----:B------:R-:W-:Y:S02]  /*0ac0*/  IMAD.MOV.U32 R7, RZ, RZ, 0x43300000 ;  /* 0x43300000ff077424 */ /* 0x000fe400078e00ff */
[C---:B------:R-:W-:Y:S02]  /*0ad0*/  DADD R8, R12.reuse, 1 ;  /* 0x3ff000000c087429 */ /* 0x040fe40000000000 */
[----:B------:R-:W-:-:S04]  /*0ae0*/  DADD R12, R12, -1 ;  /* 0xbff000000c0c7429 */ /* 0x000fc80000000000 */
[----:B------:R-:W0:Y:S02]  /*0af0*/  MUFU.RCP64H R15, R9 ;  /* 0x00000009000f7308 */ /* 0x000e240000001800 */
[----:B0-----:R-:W-:-:S08]  /*0b00*/  DFMA R4, -R8, R14, 1 ;  /* 0x3ff000000804742b */ /* 0x001fd0000000010e */
[----:B------:R-:W-:-:S08]  /*0b10*/  DFMA R4, R4, R4, R4 ;  /* 0x000000040404722b */ /* 0x000fd00000000004 */
[----:B------:R-:W-:-:S08]  /*0b20*/  DFMA R14, R14, R4, R14 ;  /* 0x000000040e0e722b */ /* 0x000fd0000000000e */
[----:B------:R-:W-:-:S08]  /*0b30*/  DMUL R4, R12, R14 ;  /* 0x0000000e0c047228 */ /* 0x000fd00000000000 */
[----:B------:R-:W-:-:S08]  /*0b40*/  DFMA R4, R12, R14, R4 ;  /* 0x0000000e0c04722b */ /* 0x000fd00000000004 */
[----:B------:R-:W-:-:S08]  /*0b50*/  DMUL R16, R4, R4 ;  /* 0x0000000404107228 */ /* 0x000fd00000000000 */
[----:B------:R-:W-:Y:S01]  /*0b60*/  DFMA R8, R16, UR4, R10 ;  /* 0x0000000410087c2b */ /* 0x000fe2000800000a */
[----:B------:R-:W-:Y:S01]  /*0b70*/  UMOV UR4, 0x75488a3f ;  /* 0x75488a3f00047882 */ /* 0x000fe20000000000 */
[----:B------:R-:W-:Y:S01]  /*0b80*/  UMOV UR5, 0x3ef3b20a ;  /* 0x3ef3b20a00057882 */ /* 0x000fe20000000000 */
[----:B------:R-:W-:-:S05]  /*0b90*/  DADD R10, R12, -R4 ;  /* 0x000000000c0a7229 */ /* 0x000fca0000000804 */
[----:B------:R-:W-:Y:S01]  /*0ba0*/  DFMA R8, R16, R8, UR4 ;  /* 0x0000000410087e2b */ /* 0x000fe20008000008 */
[----:B------:R-:W-:Y:S01]  /*0bb0*/  UMOV UR4, 0xe4faecd5 ;  /* 0xe4faecd500047882 */ /* 0x000fe20000000000 */
[----:B------:R-:W-:Y:S01]  /*0bc0*/  UMOV UR5, 0x3f1745cd ;  /* 0x3f1745cd00057882 */ /* 0x000fe20000000000 */
[----:B------:R-:W-:Y:S02]  /*0bd0*/  DADD R22, R10, R10 ;  /* 0x000000000a167229 */ /* 0x000fe4000000000a */
[----:B------:R-:W-:-:S03]  /*0be0*/  DMUL R10, R4, R4 ;  /* 0x00000004040a7228 */ /* 0x000fc60000000000 */
[----:B------:R-:W-:Y:S01]  /*0bf0*/  DFMA R8, R16, R8, UR4 ;  /* 0x0000000410087e2b */ /* 0x000fe20008000008 */
[----:B------:R-:W-:Y:S01]  /*0c00*/  UMOV UR4, 0x258a578b ;  /* 0x258a578b00047882 */ /* 0x000fe20000000000 */
[----:B------:R-:W-:Y:S01]  /*0c10*/  UMOV UR5, 0x3f3c71c7 ;  /* 0x3f3c71c700057882 */ /* 0x000fe20000000000 */
[----:B------:R-:W-:Y:S02]  /*0c20*/  DFMA R22, R12, -R4, R22 ;  /* 0x800000040c16722b */ /* 0x000fe40000000016 */
[----:B------:R-:W-:-:S03]  /*0c30*/  DMUL R12, R4, R10 ;  /* 0x0000000a040c7228 */ /* 0x000fc60000000000 */
[----:B------:R-:W-:Y:S01]  /*0c40*/  DFMA R8, R16, R8, UR4 ;  /* 0x0000000410087e2b */ /* 0x000fe20008000008 */
[----:B------:R-:W-:Y:S01]  /*0c50*/  UMOV UR4, 0x9242b910 ;  /* 0x9242b91000047882 */ /* 0x000fe20000000000 */
[----:B------:R-:W-:Y:S01]  /*0c60*/  UMOV UR5, 0x3f624924 ;  /* 0x3f62492400057882 */ /* 0x000fe20000000000 */
[----:B------:R-:W-:Y:S02]  /*0c70*/  DMUL R14, R14, R22 ;  /* 0x000000160e0e7228 */ /* 0x000fe40000000000 */
[----:B------:R-:W-:-:S03]  /*0c80*/  DFMA R22, R4, R10, -R12 ;  /* 0x0000000a0416722b */ /* 0x000fc6000000080c */
[----:B------:R-:W-:Y:S01]  /*0c90*/  DFMA R8, R16, R8, UR4 ;  /* 0x0000000410087e2b */ /* 0x000fe20008000008 */
[----:B------:R-:W-:Y:S01]  /*0ca0*/  UMOV UR4, 0x99999dfb ;  /* 0x99999dfb00047882 */ /* 0x000fe20000000000 */
[----:B------:R-:W-:-:S03]  /*0cb0*/  UMOV UR5, 0x3f899999 ;  /* 0x3f89999900057882 */ /* 0x000fc60000000000 */
[----:B------:R-:W-:Y:S01]  /*0cc0*/  VIADD R27, R15, 0x100000 ;  /* 0x001000000f1b7836 */ /* 0x000fe20000000000 */
[----:B------:R-:W-:Y:S01]  /*0cd0*/  DFMA R22, R14, R10, R22 ;  /* 0x0000000a0e16722b */ /* 0x000fe20000000016 */
[----:B------:R-:W-:Y:S01]  /*0ce0*/  IMAD.MOV.U32 R26, RZ, RZ, R14 ;  /* 0x000000ffff1a7224 */ /* 0x000fe200078e000e */
[----:B------:R-:W-:Y:S01]  /*0cf0*/  DFMA R18, R16, R8, UR4 ;  /* 0x0000000410127e2b */ /* 0x000fe20008000008 */
[----:B------:R-:W-:Y:S01]  /*0d00*/  UMOV UR4, 0x55555555 ;  /* 0x5555555500047882 */ /* 0x000fe20000000000 */
[----:B------:R-:W-:-:S06]  /*0d10*/  UMOV UR5, 0x3fb55555 ;  /* 0x3fb5555500057882 */ /* 0x000fcc0000000000 */
[----:B------:R-:W-:-:S08]  /*0d20*/  DFMA R8, R16, R18, UR4 ;  /* 0x0000000410087e2b */ /* 0x000fd00008000012 */
[----:B------:R-:W-:Y:S01]  /*0d30*/  DADD R24, -R8, UR4 ;  /* 0x0000000408187e29 */ /* 0x000fe20008000100 */
[----:B------:R-:W-:Y:S01]  /*0d40*/  UMOV UR4, 0xb9e7b0 ;  /* 0x00b9e7b000047882 */ /* 0x000fe20000000000 */
[----:B------:R-:W-:-:S06]  /*0d50*/  UMOV UR5, 0x3c46a4cb ;  /* 0x3c46a4cb00057882 */ /* 0x000fcc0000000000 */
[----:B------:R-:W-:Y:S02]  /*0d60*/  DFMA R16, R16, R18, R24 ;  /* 0x000000121010722b */ /* 0x000fe40000000018 */
[----:B------:R-:W-:-:S06]  /*0d70*/  DFMA R24, R4, R4, -R10 ;  /* 0x000000040418722b */ /* 0x000fcc000000080a */
[----:B------:R-:W-:Y:S01]  /*0d80*/  DADD R16, R16, -UR4 ;  /* 0x8000000410107e29 */ /* 0x000fe20008000000 */
[----:B------:R-:W-:Y:S01]  /*0d90*/  UMOV UR4, 0x80000000 ;  /* 0x8000000000047882 */ /* 0x000fe20000000000 */
[----:B------:R-:W-:Y:S01]  /*0da0*/  DFMA R24, R4, R26, R24 ;  /* 0x0000001a0418722b */ /* 0x000fe20000000018 */
[----:B------:R-:W-:-:S05]  /*0db0*/  UMOV UR5, 0x43300000 ;  /* 0x4330000000057882 */ /* 0x000fca0000000000 */
[----:B------:R-:W-:Y:S02]  /*0dc0*/  DADD R18, R8, R16 ;  /* 0x0000000008127229 */ /* 0x000fe40000000010 */
[----:B------:R-:W-:-:S06]  /*0dd0*/  DFMA R22, R4, R24, R22 ;  /* 0x000000180416722b */ /* 0x000fcc0000000016 */
[----:B------:R-:W-:Y:S02]  /*0de0*/  DMUL R10, R18, R12 ;  /* 0x0000000c120a7228 */ /* 0x000fe40000000000 */
[----:B------:R-:W-:-:S06]  /*0df0*/  DADD R8, R8, -R18 ;  /* 0x0000000008087229 */ /* 0x000fcc0000000812 */
[----:B------:R-:W-:Y:S02]  /*0e00*/  DFMA R24, R18, R12, -R10 ;  /* 0x0000000c1218722b */ /* 0x000fe4000000080a */
[----:B------:R-:W-:-:S06]  /*0e10*/  DADD R8, R16, R8 ;  /* 0x0000000010087229 */ /* 0x000fcc0000000008 */
[----:B------:R-:W-:-:S08]  /*0e20*/  DFMA R22, R18, R22, R24 ;  /* 0x000000161216722b */ /* 0x000fd00000000018 */
[----:B------:R-:W-:-:S08]  /*0e30*/  DFMA R22, R8, R12, R22 ;  /* 0x0000000c0816722b */ /* 0x000fd00000000016 */
[----:B------:R-:W-:-:S08]  /*0e40*/  DADD R12, R10, R22 ;  /* 0x000000000a0c7229 */ /* 0x000fd00000000016 */
[--C-:B------:R-:W-:Y:S02]  /*0e50*/  DADD R8, R4, R12.reuse ;  /* 0x0000000004087229 */ /* 0x100fe4000000000c */
[----:B------:R-:W-:-:S06]  /*0e60*/  DADD R10, R10, -R12 ;  /* 0x000000000a0a7229 */ /* 0x000fcc000000080c */
[----:B------:R-:W-:Y:S02]  /*0e70*/  DADD R4, R4, -R8 ;  /* 0x0000000004047229 */ /* 0x000fe40000000808 */
[----:B------:R-:W-:-:S06]  /*0e80*/  DADD R10, R22, R10 ;  /* 0x00000000160a7229 */ /* 0x000fcc000000000a */
[----:B------:R-:W-:-:S08]  /*0e90*/  DADD R4, R12, R4 ;  /* 0x000000000c047229 */ /* 0x000fd00000000004 */
[----:B------:R-:W-:Y:S02]  /*0ea0*/  DADD R4, R10, R4 ;  /* 0x000000000a047229 */ /* 0x000fe40000000004 */
[----:B------:R-:W-:Y:S01]  /*0eb0*/  DADD R10, R6, -UR4 ;  /* 0x80000004060a7e29 */ /* 0x000fe20008000000 */
[----:B------:R-:W-:Y:S01]  /*0ec0*/  UMOV UR4, 0xfefa39ef ;  /* 0xfefa39ef00047882 */ /* 0x000fe20000000000 */
[----:B------:R-:W-:-:S04]  /*0ed0*/  UMOV UR5, 0x3fe62e42 ;  /* 0x3fe62e4200057882 */ /* 0x000fc80000000000 */
[----:B------:R-:W-:-:S08]  /*0ee0*/  DADD R4, R14, R4 ;  /* 0x000000000e047229 */ /* 0x000fd00000000004 */
[----:B------:R-:W-:-:S08]  /*0ef0*/  DADD R6, R8, R4 ;  /* 0x0000000008067229 */ /* 0x000fd00000000004 */
[--C-:B------:R-:W-:Y:S02]  /*0f00*/  DFMA R12, R10, UR4, R6.reuse ;  /* 0x000000040a0c7c2b */ /* 0x100fe40008000006 */
[----:B------:R-:W-:-:S06]  /*0f10*/  DADD R8, R8, -R6 ;  /* 0x0000000008087229 */ /* 0x000fcc0000000806 */
[----:B------:R-:W-:Y:S02]  /*0f20*/  DFMA R14, R10, -UR4, R12 ;  /* 0x800000040a0e7c2b */ /* 0x000fe4000800000c */
[----:B------:R-:W-:-:S06]  /*0f30*/  DADD R8, R4, R8 ;  /* 0x0000000004087229 */ /* 0x000fcc0000000008 */
[----:B------:R-:W-:-:S08]  /*0f40*/  DADD R14, -R6, R14 ;  /* 0x00000000060e7229 */ /* 0x000fd0000000010e */
[----:B------:R-:W-:-:S08]  /*0f50*/  DADD R8, R8, -R14 ;  /* 0x0000000008087229 */ /* 0x000fd0000000080e */
[----:B------:R-:W-:-:S08]  /*0f60*/  DFMA R8, R10, UR8, R8 ;  /* 0x000000080a087c2b */ /* 0x000fd00008000008 */
[----:B------:R-:W-:-:S08]  /*0f70*/  DADD R6, R12, R8 ;  /* 0x000000000c067229 */ /* 0x000fd00000000008 */
[----:B------:R-:W-:Y:S02]  /*0f80*/  DADD R12, R12, -R6 ;  /* 0x000000000c0c7229 */ /* 0x000fe40000000806 */
[----:B------:R-:W-:-:S06]  /*0f90*/  DMUL R4, R6, 2 ;  /* 0x4000000006047828 */ /* 0x000fcc0000000000 */
[----:B------:R-:W-:Y:S02]  /*0fa0*/  DADD R10, R8, R12 ;  /* 0x00000000080a7229 */ /* 0x000fe4000000000c */
[----:B------:R-:W-:Y:S01]  /*0fb0*/  DFMA R6, R6, 2, -R4 ;  /* 0x400000000606782b */ /* 0x000fe20000000804 */
[----:B------:R-:W-:Y:S02]  /*0fc0*/  IMAD.MOV.U32 R8, RZ, RZ, 0x652b82fe ;  /* 0x652b82feff087424 */ /* 0x000fe400078e00ff */
[----:B------:R-:W-:-:S05]  /*0fd0*/  IMAD.MOV.U32 R9, RZ, RZ, 0x3ff71547 ;  /* 0x3ff71547ff097424 */ /* 0x000fca00078e00ff */
[----:B------:R-:W-:-:S08]  /*0fe0*/  DFMA R10, R10, 2, R6 ;  /* 0x400000000a0a782b */ /* 0x000fd00000000006 */
[----:B------:R-:W-:-:S08]  /*0ff0*/  DADD R6, R4, R10 ;  /* 0x0000000004067229 */ /* 0x000fd0000000000a */
[----:B------:R-:W-:Y:S02]  /*1000*/  DFMA R8, R6, R8, 6.75539944105574400000e+15 ;  /* 0x433800000608742b */ /* 0x000fe40000000008 */
[----:B------:R-:W-:Y:S01]  /*1010*/  FSETP.GEU.AND P0, PT, |R7|, 4.1917929649353027344, PT ;  /* 0x4086232b0700780b */ /* 0x000fe20003f0e200 */
[----:B------:R-:W-:-:S05]  /*1020*/  DADD R4, R4, -R6 ;  /* 0x0000000004047229 */ /* 0x000fca0000000806 */
[----:B------:R-:W-:-:S03]  /*1030*/  DADD R12, R8, -6.75539944105574400000e+15 ;  /* 0xc3380000080c7429 */ /* 0x000fc60000000000 */
[----:B------:R-:W-:-:S05]  /*1040*/  DADD R10, R10, R4 ;  /* 0x000000000a0a7229 */ /* 0x000fca0000000004 */
        /* <DEDUP_REMOVED lines=37> */
[----:B------:R-:W-:Y:S06]  /*12a0*/  @!P0 BRA `(.L_x_4) ;  /* 0x0000000000388947 */ /* 0x000fec0003800000 */
[----:B------:R-:W-:Y:S01]  /*12b0*/  FSETP.GEU.AND P1, PT, |R7|, 4.2275390625, PT ;  /* 0x408748000700780b */ /* 0x000fe20003f2e200 */
[C---:B------:R-:W-:Y:S02]  /*12c0*/  DADD R4, R6.reuse, +INF ;  /* 0x7ff0000006047429 */ /* 0x040fe40000000000 */
[----:B------:R-:W-:-:S08]  /*12d0*/  DSETP.GEU.AND P0, PT, R6, RZ, PT ;  /* 0x000000ff0600722a */ /* 0x000fd00003f0e000 */
[----:B------:R-:W-:Y:S02]  /*12e0*/  FSEL R4, R4, RZ, P0 ;  /* 0x000000ff04047208 */ /* 0x000fe40000000000 */
[----:B------:R-:W-:Y:S01]  /*12f0*/  FSEL R5, R5, RZ, P0 ;  /* 0x000000ff05057208 */ /* 0x000fe20000000000 */
[----:B------:R-:W-:Y:S06]  /*1300*/  @P1 BRA `(.L_x_4) ;  /* 0x0000000000201947 */ /* 0x000fec0003800000 */
[----:B------:R-:W-:-:S04]  /*1310*/  LEA.HI R4, R8, R8, RZ, 0x1 ;  /* 0x0000000808047211 */ /* 0x000fc800078f08ff */
[----:B------:R-:W-:Y:S01]  /*1320*/  SHF.R.S32.HI R5, RZ, 0x1, R4 ;  /* 0x00000001ff057819 */ /* 0x000fe20000011404 */
[----:B------:R-:W-:-:S04]  /*1330*/  IMAD.MOV.U32 R4, RZ, RZ, R14 ;  /* 0x000000ffff047224 */ /* 0x000fc800078e000e */
[----:B------:R-:W-:Y:S02]  /*1340*/  IMAD.IADD R6, R8, 0x1, -R5 ;  /* 0x0000000108067824 */ /* 0x000fe400078e0a05 */
[----:B------:R-:W-:-:S03]  /*1350*/  IMAD R5, R5, 0x100000, R15 ;  /* 0x0010000005057824 */ /* 0x000fc600078e020f */
[----:B------:R-:W-:Y:S01]  /*1360*/  LEA R7, R6, 0x3ff00000, 0x14 ;  /* 0x3ff0000006077811 */ /* 0x000fe200078ea0ff */
[----:B------:R-:W-:-:S06]  /*1370*/  IMAD.MOV.U32 R6, RZ, RZ, RZ ;  /* 0x000000ffff067224 */ /* 0x000fcc00078e00ff */
[----:B------:R-:W-:-:S11]  /*1380*/  DMUL R4, R4, R6 ;  /* 0x0000000604047228 */ /* 0x000fd60000000000 */
.L_x_4:
[----:B------:R-:W-:Y:S02]  /*1390*/  DFMA R6, R10, R4, R4 ;  /* 0x000000040a06722b */ /* 0x000fe40000000004 */
[----:B------:R-:W-:-:S08]  /*13a0*/  DSETP.NEU.AND P0, PT, |R4|, +INF , PT ;  /* 0x7ff000000400742a */ /* 0x000fd00003f0d200 */
[----:B------:R-:W-:Y:S01]  /*13b0*/  FSEL R8, R4, R6, !P0 ;  /* 0x0000000604087208 */ /* 0x000fe20004000000 */
[----:B------:R-:W-:Y:S01]  /*13c0*/  IMAD.MOV.U32 R4, RZ, RZ, R0 ;  /* 0x000000ffff047224 */ /* 0x000fe200078e0000 */
[----:B------:R-:W-:Y:S01]  /*13d0*/  FSEL R7, R5, R7, !P0 ;  /* 0x0000000705077208 */ /* 0x000fe20004000000 */
[----:B------:R-:W-:-:S04]  /*13e0*/  IMAD.MOV.U32 R5, RZ, RZ, 0x0 ;  /* 0x00000000ff057424 */ /* 0x000fc800078e00ff */
[----:B------:R-:W-:Y:S05]  /*13f0*/  RET.REL.NODEC R4 `(_Z8source_EPffii) ;  /* 0xffffffec04007950 */ /* 0x000fea0003c3ffff */
        .type           $_Z8source_EPffii$__internal_trig_reduction_slowpathd,@function
        .size           $_Z8source_EPffii$__internal_trig_reduction_slowpathd,(.L_x_11 - $_Z8source_EPffii$__internal_trig_reduction_slowpathd)
$_Z8source_EPffii$__internal_trig_reduction_slowpathd:
[--C-:B------:R-:W-:Y:S01]  /*1400*/  SHF.R.U32.HI R6, RZ, 0x14, R17.reuse ;  /* 0x00000014ff067819 */ /* 0x100fe20000011611 */
[----:B------:R-:W-:Y:S02]  /*1410*/  IMAD.MOV.U32 R11, RZ, RZ, R16 ;  /* 0x000000ffff0b7224 */ /* 0x000fe400078e0010 */
[----:B------:R-:W-:Y:S01]  /*1420*/  IMAD.MOV.U32 R8, RZ, RZ, R17 ;  /* 0x000000ffff087224 */ /* 0x000fe200078e0011 */
[----:B------:R-:W-:Y:S01]  /*1430*/  LOP3.LUT R0, R6, 0x7ff, RZ, 0xc0, !PT ;  /* 0x000007ff06007812 */ /* 0x000fe200078ec0ff */
[----:B------:R-:W-:-:S03]  /*1440*/  IMAD.MOV.U32 R4, RZ, RZ, RZ ;  /* 0x000000ffff047224 */ /* 0x000fc600078e00ff */
[----:B------:R-:W-:-:S13]  /*1450*/  ISETP.NE.AND P0, PT, R0, 0x7ff, PT ;  /* 0x000007ff0000780c */ /* 0x000fda0003f05270 */
[----:B------:R-:W-:Y:S05]  /*1460*/  @!P0 BRA `(.L_x_5) ;  /* 0x00000008002c8947 */ /* 0x000fea0003800000 */
[----:B------:R-:W-:Y:S01]  /*1470*/  VIADD R2, R0, 0xfffffc00 ;  /* 0xfffffc0000027836 */ /* 0x000fe20000000000 */
[----:B------:R-:W-:-:S04]  /*1480*/  CS2R R18, SRZ ;  /* 0x0000000000127805 */ /* 0x000fc8000001ff00 */
[----:B------:R-:W-:Y:S02]  /*1490*/  SHF.R.U32.HI R0, RZ, 0x6, R2 ;  /* 0x00000006ff007819 */ /* 0x000fe40000011602 */
[----:B------:R-:W-:Y:S02]  /*14a0*/  ISETP.GE.U32.AND P0, PT, R2, 0x80, PT ;  /* 0x000000800200780c */ /* 0x000fe40003f06070 */
[C---:B------:R-:W-:Y:S02]  /*14b0*/  IADD3 R7, PT, PT, -R0.reuse, 0x13, RZ ;  /* 0x0000001300077810 */ /* 0x040fe40007ffe1ff */
[----:B------:R-:W-:Y:S02]  /*14c0*/  IADD3 R15, PT, PT, -R0, 0xf, RZ ;  /* 0x0000000f000f7810 */ /* 0x000fe40007ffe1ff */
[----:B------:R-:W-:-:S04]  /*14d0*/  SEL R7, R7, 0x12, P0 ;  /* 0x0000001207077807 */ /* 0x000fc80000000000 */
[----:B------:R-:W-:-:S13]  /*14e0*/  ISETP.GE.AND P0, PT, R15, R7, PT ;  /* 0x000000070f00720c */ /* 0x000fda0003f06270 */
[----:B------:R-:W-:Y:S05]  /*14f0*/  @P0 BRA `(.L_x_6) ;  /* 0x00000000008c0947 */ /* 0x000fea0003800000 */
[----:B------:R-:W0:Y:S01]  /*1500*/  LDC.64 R2, c[0x4][RZ] ;  /* 0x01000000ff027b82 */ /* 0x000e220000000a00 */
[C---:B------:R-:W-:Y:S01]  /*1510*/  SHF.L.U64.HI R13, R11.reuse, 0xb, R8 ;  /* 0x0000000b0b0d7819 */ /* 0x040fe20000010208 */
[----:B------:R-:W-:Y:S01]  /*1520*/  IMAD.SHL.U32 R11, R11, 0x800, RZ ;  /* 0x000008000b0b7824 */ /* 0x000fe200078e00ff */
[----:B------:R-:W-:Y:S01]  /*1530*/  IADD3 R14, PT, PT, RZ, -R0, -R7 ;  /* 0x80000000ff0e7210 */ /* 0x000fe20007ffe807 */
[----:B------:R-:W-:Y:S01]  /*1540*/  IMAD.MOV.U32 R12, RZ, RZ, RZ ;  /* 0x000000ffff0c7224 */ /* 0x000fe200078e00ff */
[----:B------:R-:W-:Y:S02]  /*1550*/  CS2R R18, SRZ ;  /* 0x0000000000127805 */ /* 0x000fe4000001ff00 */
[----:B------:R-:W-:Y:S01]  /*1560*/  LOP3.LUT R13, R13, 0x80000000, RZ, 0xfc, !PT ;  /* 0x800000000d0d7812 */ /* 0x000fe200078efcff */
[----:B------:R-:W1:Y:S01]  /*1570*/  LDCU.64 UR4, c[0x0][0x358] ;  /* 0x00006b00ff0477ac */ /* 0x000e620008000a00 */
[----:B------:R-:W-:-:S05]  /*1580*/  NOP ;  /* 0x0000000000007918 */ /* 0x000fca0000000000 */
.L_x_7:
[----:B0-----:R-:W-:-:S06]  /*1590*/  IMAD.WIDE R4, R15, 0x8, R2 ;  /* 0x000000080f047825 */ /* 0x001fcc00078e0202 */
[----:B-1----:R-:W2:Y:S01]  /*15a0*/  LDG.E.64.CONSTANT R4, desc[UR4][R4.64] ;  /* 0x0000000404047981 */ /* 0x002ea2000c1e9b00 */
[----:B------:R-:W-:Y:S02]  /*15b0*/  IMAD.MOV.U32 R8, RZ, RZ, R18 ;  /* 0x000000ffff087224 */ /* 0x000fe400078e0012 */
[----:B------:R-:W-:Y:S02]  /*15c0*/  IMAD.MOV.U32 R9, RZ, RZ, R19 ;  /* 0x000000ffff097224 */ /* 0x000fe400078e0013 */
[----:B------:R-:W-:Y:S02]  /*15d0*/  VIADD R14, R14, 0x1 ;  /* 0x000000010e0e7836 */ /* 0x000fe40000000000 */
[----:B------:R-:W-:Y:S02]  /*15e0*/  VIADD R15, R15, 0x1 ;  /* 0x000000010f0f7836 */ /* 0x000fe40000000000 */
[----:B--2---:R-:W-:-:S04]  /*15f0*/  IMAD.WIDE.U32 R8, P2, R4, R11, R8 ;  /* 0x0000000b04087225 */ /* 0x004fc80007840008 */
[----:B------:R-:W-:Y:S02]  /*1600*/  IMAD R19, R4, R13, RZ ;  /* 0x0000000d04137224 */ /* 0x000fe400078e02ff */
[CC--:B------:R-:W-:Y:S02]  /*1610*/  IMAD R16, R5.reuse, R11.reuse, RZ ;  /* 0x0000000b05107224 */ /* 0x0c0fe400078e02ff */
[----:B------:R-:W-:Y:S01]  /*1620*/  IMAD.HI.U32 R21, R5, R11, RZ ;  /* 0x0000000b05157227 */ /* 0x000fe200078e00ff */
[----:B------:R-:W-:-:S03]  /*1630*/  IADD3 R9, P0, PT, R19, R9, RZ ;  /* 0x0000000913097210 */ /* 0x000fc60007f1e0ff */
[----:B------:R-:W-:Y:S01]  /*1640*/  IMAD R19, R12, 0x8, R1 ;  /* 0x000000080c137824 */ /* 0x000fe200078e0201 */
[----:B------:R-:W-:Y:S01]  /*1650*/  IADD3 R9, P1, PT, R16, R9, RZ ;  /* 0x0000000910097210 */ /* 0x000fe20007f3e0ff */
[----:B------:R-:W-:-:S04]  /*1660*/  IMAD.HI.U32 R16, R4, R13, RZ ;  /* 0x0000000d04107227 */ /* 0x000fc800078e00ff */
[----:B------:R-:W-:Y:S01]  /*1670*/  IMAD.X R4, RZ, RZ, R16, P2 ;  /* 0x000000ffff047224 */ /* 0x000fe200010e0610 */
[----:B------:R0:W-:Y:S01]  /*1680*/  STL.64 [R19], R8 ;  /* 0x0000000813007387 */ /* 0x0001e20000100a00 */
[----:B------:R-:W-:-:S03]  /*1690*/  IMAD.HI.U32 R16, R5, R13, RZ ;  /* 0x0000000d05107227 */ /* 0x000fc600078e00ff */
[----:B------:R-:W-:Y:S01]  /*16a0*/  IADD3.X R4, P0, PT, R21, R4, RZ, P0, !PT ;  /* 0x0000000415047210 */ /* 0x000fe2000071e4ff */
[----:B------:R-:W-:Y:S02]  /*16b0*/  IMAD R5, R5, R13, RZ ;  /* 0x0000000d05057224 */ /* 0x000fe400078e02ff */
[----:B------:R-:W-:-:S03]  /*16c0*/  VIADD R12, R12, 0x1 ;  /* 0x000000010c0c7836 */ /* 0x000fc60000000000 */
[----:B------:R-:W-:Y:S01]  /*16d0*/  IADD3.X R18, P1, PT, R5, R4, RZ, P1, !PT ;  /* 0x0000000405127210 */ /* 0x000fe20000f3e4ff */
[----:B------:R-:W-:Y:S01]  /*16e0*/  IMAD.X R4, RZ, RZ, R16, P0 ;  /* 0x000000ffff047224 */ /* 0x000fe200000e0610 */
[----:B------:R-:W-:-:S03]  /*16f0*/  ISETP.NE.AND P0, PT, R14, -0xf, PT ;  /* 0xfffffff10e00780c */ /* 0x000fc60003f05270 */
[----:B0-----:R-:W-:-:S10]  /*1700*/  IMAD.X R19, RZ, RZ, R4, P1 ;  /* 0x000000ffff137224 */ /* 0x001fd400008e0604 */
[----:B------:R-:W-:Y:S05]  /*1710*/  @P0 BRA `(.L_x_7) ;  /* 0xfffffffc009c0947 */ /* 0x000fea000383ffff */
[----:B------:R-:W-:-:S07]  /*1720*/  IMAD.MOV.U32 R15, RZ, RZ, R7 ;  /* 0x000000ffff0f7224 */ /* 0x000fce00078e0007 */
.L_x_6:
[----:B------:R-:W-:Y:S01]  /*1730*/  LOP3.LUT P0, R21, R6, 0x3f, RZ, 0xc0, !PT ;  /* 0x0000003f06157812 */ /* 0x000fe2000780c0ff */
[----:B------:R-:W-:-:S04]  /*1740*/  IMAD.IADD R0, R0, 0x1, R15 ;  /* 0x0000000100007824 */ /* 0x000fc800078e020f */
[----:B------:R-:W-:-:S05]  /*1750*/  IMAD.U32 R23, R0, 0x8, R1 ;  /* 0x0000000800177824 */ /* 0x000fca00078e0001 */
[----:B------:R0:W-:Y:S04]  /*1760*/  STL.64 [R23+-0x78], R18 ;  /* 0xffff881217007387 */ /* 0x0001e80000100a00 */
[----:B------:R-:W2:Y:S04]  /*1770*/  @P0 LDL.64 R8, [R1+0x8] ;  /* 0x0000080001080983 */ /* 0x000ea80000100a00 */
[----:B------:R-:W3:Y:S04]  /*1780*/  LDL.64 R2, [R1+0x10] ;  /* 0x0000100001027983 */ /* 0x000ee80000100a00 */
[----:B------:R-:W4:Y:S01]  /*1790*/  LDL.64 R4, [R1+0x18] ;  /* 0x0000180001047983 */ /* 0x000f220000100a00 */
[----:B------:R-:W-:-:S02]  /*17a0*/  @P0 LOP3.LUT R0, R6, 0x3f, RZ, 0xc, !PT ;  /* 0x0000003f06000812 */ /* 0x000fc400078e0cff */
[--C-:B--2---:R-:W-:Y:S02]  /*17b0*/  @P0 SHF.R.U64 R7, R8, 0x1, R9.reuse ;  /* 0x0000000108070819 */ /* 0x104fe40000001209 */
[----:B------:R-:W-:Y:S02]  /*17c0*/  @P0 SHF.R.U32.HI R9, RZ, 0x1, R9 ;  /* 0x00000001ff090819 */ /* 0x000fe40000011609 */
[C---:B---3--:R-:W-:Y:S02]  /*17d0*/  @P0 SHF.L.U32 R11, R2.reuse, R21, RZ ;  /* 0x00000015020b0219 */ /* 0x048fe400000006ff */
[----:B------:R-:W-:Y:S02]  /*17e0*/  @P0 SHF.R.U64 R6, R7, R0, R9 ;  /* 0x0000000007060219 */ /* 0x000fe40000001209 */
[--C-:B------:R-:W-:Y:S02]  /*17f0*/  @P0 SHF.R.U32.HI R15, RZ, 0x1, R3.reuse ;  /* 0x00000001ff0f0819 */ /* 0x100fe40000011603 */
[----:B------:R-:W-:-:S02]  /*1800*/  @P0 SHF.R.U64 R13, R2, 0x1, R3 ;  /* 0x00000001020d0819 */ /* 0x000fc40000001203 */
[-C--:B------:R-:W-:Y:S02]  /*1810*/  @P0 SHF.L.U64.HI R8, R2, R21.reuse, R3 ;  /* 0x0000001502080219 */ /* 0x080fe40000010203 */
[----:B------:R-:W-:Y:S02]  /*1820*/  @P0 SHF.R.U32.HI R7, RZ, R0, R9 ;  /* 0x00000000ff070219 */ /* 0x000fe40000011609 */
[----:B------:R-:W-:Y:S02]  /*1830*/  @P0 LOP3.LUT R2, R11, R6, RZ, 0xfc, !PT ;  /* 0x000000060b020212 */ /* 0x000fe400078efcff */
[----:B----4-:R-:W-:Y:S02]  /*1840*/  @P0 SHF.L.U32 R9, R4, R21, RZ ;  /* 0x0000001504090219 */ /* 0x010fe400000006ff */
[----:B------:R-:W-:Y:S02]  /*1850*/  @P0 SHF.R.U64 R12, R13, R0, R15 ;  /* 0x000000000d0c0219 */ /* 0x000fe4000000120f */
[----:B------:R-:W-:Y:S01]  /*1860*/  @P0 LOP3.LUT R3, R8, R7, RZ, 0xfc, !PT ;  /* 0x0000000708030212 */ /* 0x000fe200078efcff */
[----:B------:R-:W-:Y:S01]  /*1870*/  IMAD.SHL.U32 R8, R2, 0x4, RZ ;  /* 0x0000000402087824 */ /* 0x000fe200078e00ff */
[----:B------:R-:W-:-:S02]  /*1880*/  @P0 SHF.L.U64.HI R21, R4, R21, R5 ;  /* 0x0000001504150219 */ /* 0x000fc40000010205 */
[----:B------:R-:W-:Y:S02]  /*1890*/  @P0 LOP3.LUT R4, R9, R12, RZ, 0xfc, !PT ;  /* 0x0000000c09040212 */ /* 0x000fe400078efcff */
[----:B------:R-:W-:Y:S02]  /*18a0*/  @P0 SHF.R.U32.HI R0, RZ, R0, R15 ;  /* 0x00000000ff000219 */ /* 0x000fe4000001160f */
[----:B------:R-:W-:Y:S02]  /*18b0*/  SHF.L.U64.HI R9, R2, 0x2, R3 ;  /* 0x0000000202097819 */ /* 0x000fe40000010203 */
[----:B------:R-:W-:Y:S02]  /*18c0*/  @P0 LOP3.LUT R5, R21, R0, RZ, 0xfc, !PT ;  /* 0x0000000015050212 */ /* 0x000fe400078efcff */
[----:B------:R-:W-:Y:S02]  /*18d0*/  SHF.L.W.U32.HI R3, R3, 0x2, R4 ;  /* 0x0000000203037819 */ /* 0x000fe40000010e04 */
[----:B------:R-:W-:-:S02]  /*18e0*/  IADD3 RZ, P0, PT, RZ, -R8, RZ ;  /* 0x80000008ffff7210 */ /* 0x000fc40007f1e0ff */
[----:B------:R-:W-:Y:S02]  /*18f0*/  LOP3.LUT R0, RZ, R9, RZ, 0x33, !PT ;  /* 0x00000009ff007212 */ /* 0x000fe400078e33ff */
[----:B------:R-:W-:Y:S02]  /*1900*/  SHF.L.W.U32.HI R4, R4, 0x2, R5 ;  /* 0x0000000204047819 */ /* 0x000fe40000010e05 */
[----:B------:R-:W-:Y:S02]  /*1910*/  LOP3.LUT R6, RZ, R3, RZ, 0x33, !PT ;  /* 0x00000003ff067212 */ /* 0x000fe400078e33ff */
[----:B------:R-:W-:Y:S02]  /*1920*/  IADD3.X R2, P0, PT, RZ, R0, RZ, P0, !PT ;  /* 0x00000000ff027210 */ /* 0x000fe4000071e4ff */
[----:B------:R-:W-:Y:S02]  /*1930*/  LOP3.LUT R0, RZ, R4, RZ, 0x33, !PT ;  /* 0x00000004ff007212 */ /* 0x000fe400078e33ff */
[----:B------:R-:W-:-:S02]  /*1940*/  IADD3.X R6, P1, PT, RZ, R6, RZ, P0, !PT ;  /* 0x00000006ff067210 */ /* 0x000fc4000073e4ff */
[----:B------:R-:W-:-:S03]  /*1950*/  ISETP.GT.U32.AND P2, PT, R3, -0x1, PT ;  /* 0xffffffff0300780c */ /* 0x000fc60003f44070 */
[----:B------:R-:W-:Y:S01]  /*1960*/  IMAD.X R7, RZ, RZ, R0, P1 ;  /* 0x000000ffff077224 */ /* 0x000fe200008e0600 */
[----:B------:R-:W-:-:S04]  /*1970*/  ISETP.GT.AND.EX P0, PT, R4, -0x1, PT, P2 ;  /* 0xffffffff0400780c */ /* 0x000fc80003f04320 */
[----:B------:R-:W-:Y:S02]  /*1980*/  SEL R12, R4, R7, P0 ;  /* 0x00000007040c7207 */ /* 0x000fe40000000000 */
[----:B------:R-:W-:Y:S02]  /*1990*/  SEL R7, R3, R6, P0 ;  /* 0x0000000603077207 */ /* 0x000fe40000000000 */
[----:B------:R-:W-:Y:S02]  /*19a0*/  ISETP.NE.U32.AND P1, PT, R12, RZ, PT ;  /* 0x000000ff0c00720c */ /* 0x000fe40003f25070 */
[----:B------:R-:W-:Y:S02]  /*19b0*/  SEL R9, R9, R2, P0 ;  /* 0x0000000209097207 */ /* 0x000fe40000000000 */
[----:B------:R-:W-:Y:S01]  /*19c0*/  SEL R3, R7, R12, !P1 ;  /* 0x0000000c07037207 */ /* 0x000fe20004800000 */
[----:B------:R-:W-:-:S05]  /*19d0*/  @!P0 IMAD.MOV R8, RZ, RZ, -R8 ;  /* 0x000000ffff088224 */ /* 0x000fca00078e0a08 */
[----:B------:R-:W1:Y:S02]  /*19e0*/  FLO.U32 R3, R3 ;  /* 0x0000000300037300 */ /* 0x000e6400000e0000 */
[C---:B-1----:R-:W-:Y:S02]  /*19f0*/  IADD3 R6, PT, PT, -R3.reuse, 0x1f, RZ ;  /* 0x0000001f03067810 */ /* 0x042fe40007ffe1ff */
[----:B------:R-:W-:-:S03]  /*1a00*/  IADD3 R0, PT, PT, -R3, 0x3f, RZ ;  /* 0x0000003f03007810 */ /* 0x000fc60007ffe1ff */
[----:B------:R-:W-:-:S05]  /*1a10*/  @P1 IMAD.MOV R0, RZ, RZ, R6 ;  /* 0x000000ffff001224 */ /* 0x000fca00078e0206 */
[----:B------:R-:W-:-:S13]  /*1a20*/  ISETP.NE.AND P1, PT, R0, RZ, PT ;  /* 0x000000ff0000720c */ /* 0x000fda0003f25270 */
[----:B0-----:R-:W-:Y:S05]  /*1a30*/  @!P1 BRA `(.L_x_8) ;  /* 0x0000000000289947 */ /* 0x001fea0003800000 */
[----:B------:R-:W-:Y:S02]  /*1a40*/  LOP3.LUT R2, R0, 0x3f, RZ, 0xc0, !PT ;  /* 0x0000003f00027812 */ /* 0x000fe400078ec0ff */
[--C-:B------:R-:W-:Y:S02]  /*1a50*/  SHF.R.U64 R6, R8, 0x1, R9.reuse ;  /* 0x0000000108067819 */ /* 0x100fe40000001209 */
[----:B------:R-:W-:Y:S02]  /*1a60*/  SHF.R.U32.HI R8, RZ, 0x1, R9 ;  /* 0x00000001ff087819 */ /* 0x000fe40000011609 */
[----:B------:R-:W-:Y:S02]  /*1a70*/  LOP3.LUT R3, R0, 0x3f, RZ, 0xc, !PT ;  /* 0x0000003f00037812 */ /* 0x000fe400078e0cff */
[CC--:B------:R-:W-:Y:S02]  /*1a80*/  SHF.L.U64.HI R12, R7.reuse, R2.reuse, R12 ;  /* 0x00000002070c7219 */ /* 0x0c0fe4000001020c */
[----:B------:R-:W-:-:S02]  /*1a90*/  SHF.L.U32 R7, R7, R2, RZ ;  /* 0x0000000207077219 */ /* 0x000fc400000006ff */
[-CC-:B------:R-:W-:Y:S02]  /*1aa0*/  SHF.R.U64 R2, R6, R3.reuse, R8.reuse ;  /* 0x0000000306027219 */ /* 0x180fe40000001208 */
[----:B------:R-:W-:Y:S02]  /*1ab0*/  SHF.R.U32.HI R3, RZ, R3, R8 ;  /* 0x00000003ff037219 */ /* 0x000fe40000011608 */
[----:B------:R-:W-:Y:S02]  /*1ac0*/  LOP3.LUT R7, R7, R2, RZ, 0xfc, !PT ;  /* 0x0000000207077212 */ /* 0x000fe400078efcff */
[----:B------:R-:W-:-:S07]  /*1ad0*/  LOP3.LUT R12, R12, R3, RZ, 0xfc, !PT ;  /* 0x000000030c0c7212 */ /* 0x000fce00078efcff */
.L_x_8:
[----:B------:R-:W-:Y:S01]  /*1ae0*/  IMAD.WIDE.U32 R8, R7, 0x2168c235, RZ ;  /* 0x2168c23507087825 */ /* 0x000fe200078e00ff */
[----:B------:R-:W-:-:S03]  /*1af0*/  SHF.R.U32.HI R5, RZ, 0x1e, R5 ;  /* 0x0000001eff057819 */ /* 0x000fc60000011605 */
[----:B------:R-:W-:Y:S01]  /*1b00*/  IMAD.MOV.U32 R2, RZ, RZ, R9 ;  /* 0x000000ffff027224 */ /* 0x000fe200078e0009 */
[----:B------:R-:W-:Y:S01]  /*1b10*/  IADD3 RZ, P1, PT, R8, R8, RZ ;  /* 0x0000000808ff7210 */ /* 0x000fe20007f3e0ff */
[----:B------:R-:W-:Y:S01]  /*1b20*/  IMAD.MOV.U32 R3, RZ, RZ, RZ ;  /* 0x000000ffff037224 */ /* 0x000fe200078e00ff */
[----:B------:R-:W-:Y:S01]  /*1b30*/  LEA.HI R4, R4, R5, RZ, 0x1 ;  /* 0x0000000504047211 */ /* 0x000fe200078f08ff */
[----:B------:R-:W-:-:S04]  /*1b40*/  IMAD.HI.U32 R6, R12, -0x36f0255e, RZ ;  /* 0xc90fdaa20c067827 */ /* 0x000fc800078e00ff */
[----:B------:R-:W-:-:S04]  /*1b50*/  IMAD.WIDE.U32 R2, R7, -0x36f0255e, R2 ;  /* 0xc90fdaa207027825 */ /* 0x000fc800078e0002 */
[C---:B------:R-:W-:Y:S02]  /*1b60*/  IMAD R7, R12.reuse, -0x36f0255e, RZ ;  /* 0xc90fdaa20c077824 */ /* 0x040fe400078e02ff */
[----:B------:R-:W-:-:S04]  /*1b70*/  IMAD.WIDE.U32 R2, P2, R12, 0x2168c235, R2 ;  /* 0x2168c2350c027825 */ /* 0x000fc80007840002 */
[----:B------:R-:W-:Y:S01]  /*1b80*/  IMAD.X R6, RZ, RZ, R6, P2 ;  /* 0x000000ffff067224 */ /* 0x000fe200010e0606 */
[----:B------:R-:W-:Y:S02]  /*1b90*/  IADD3 R3, P2, PT, R7, R3, RZ ;  /* 0x0000000307037210 */ /* 0x000fe40007f5e0ff */
[----:B------:R-:W-:Y:S02]  /*1ba0*/  IADD3.X RZ, P1, PT, R2, R2, RZ, P1, !PT ;  /* 0x0000000202ff7210 */ /* 0x000fe40000f3e4ff */
[C---:B------:R-:W-:Y:S01]  /*1bb0*/  ISETP.GT.U32.AND P3, PT, R3.reuse, RZ, PT ;  /* 0x000000ff0300720c */ /* 0x040fe20003f64070 */
[----:B------:R-:W-:Y:S01]  /*1bc0*/  IMAD.X R6, RZ, RZ, R6, P2 ;  /* 0x000000ffff067224 */ /* 0x000fe200010e0606 */
[----:B------:R-:W-:-:S04]  /*1bd0*/  IADD3.X R2, P2, PT, R3, R3, RZ, P1, !PT ;  /* 0x0000000303027210 */ /* 0x000fc80000f5e4ff */
[C---:B------:R-:W-:Y:S01]  /*1be0*/  ISETP.GT.AND.EX P1, PT, R6.reuse, RZ, PT, P3 ;  /* 0x000000ff0600720c */ /* 0x040fe20003f24330 */
[----:B------:R-:W-:-:S03]  /*1bf0*/  IMAD.X R7, R6, 0x1, R6, P2 ;  /* 0x0000000106077824 */ /* 0x000fc600010e0606 */
[----:B------:R-:W-:Y:S02]  /*1c00*/  SEL R2, R2, R3, P1 ;  /* 0x0000000302027207 */ /* 0x000fe40000800000 */
[----:B------:R-:W-:Y:S02]  /*1c10*/  SEL R3, R7, R6, P1 ;  /* 0x0000000607037207 */ /* 0x000fe40000800000 */
[----:B------:R-:W-:Y:S02]  /*1c20*/  IADD3 R2, P2, PT, R2, 0x1, RZ ;  /* 0x0000000102027810 */ /* 0x000fe40007f5e0ff */
[----:B------:R-:W-:Y:S02]  /*1c30*/  SEL R7, RZ, 0xffffffff, !P1 ;  /* 0xffffffffff077807 */ /* 0x000fe40004800000 */
[----:B------:R-:W-:Y:S01]  /*1c40*/  LOP3.LUT P1, R17, R17, 0x80000000, RZ, 0xc0, !PT ;  /* 0x8000000011117812 */ /* 0x000fe2000782c0ff */
[----:B------:R-:W-:Y:S02]  /*1c50*/  IMAD.X R3, RZ, RZ, R3, P2 ;  /* 0x000000ffff037224 */ /* 0x000fe400010e0603 */
[----:B------:R-:W-:Y:S01]  /*1c60*/  IMAD.IADD R0, R7, 0x1, -R0 ;  /* 0x0000000107007824 */ /* 0x000fe200078e0a00 */
[----:B------:R-:W-:-:S02]  /*1c70*/  @!P0 LOP3.LUT R17, R17, 0x80000000, RZ, 0x3c, !PT ;  /* 0x8000000011118812 */ /* 0x000fc400078e3cff */
[----:B------:R-:W-:Y:S01]  /*1c80*/  SHF.R.U64 R2, R2, 0xa, R3 ;  /* 0x0000000a02027819 */ /* 0x000fe20000001203 */
[----:B------:R-:W-:-:S03]  /*1c90*/  IMAD.SHL.U32 R0, R0, 0x100000, RZ ;  /* 0x0010000000007824 */ /* 0x000fc600078e00ff */
[----:B------:R-:W-:-:S03]  /*1ca0*/  IADD3 R2, P2, PT, R2, 0x1, RZ ;  /* 0x0000000102027810 */ /* 0x000fc60007f5e0ff */
[----:B------:R-:W-:Y:S01]  /*1cb0*/  @P1 IMAD.MOV R4, RZ, RZ, -R4 ;  /* 0x000000ffff041224 */ /* 0x000fe200078e0a04 */
[----:B------:R-:W-:-:S04]  /*1cc0*/  LEA.HI.X R3, R3, RZ, RZ, 0x16, P2 ;  /* 0x000000ff03037211 */ /* 0x000fc800010fb4ff */
[--C-:B------:R-:W-:Y:S02]  /*1cd0*/  SHF.R.U64 R2, R2, 0x1, R3.reuse ;  /* 0x0000000102027819 */ /* 0x100fe40000001203 */
[----:B------:R-:W-:Y:S02]  /*1ce0*/  SHF.R.U32.HI R3, RZ, 0x1, R3 ;  /* 0x00000001ff037819 */ /* 0x000fe40000011603 */
[----:B------:R-:W-:-:S04]  /*1cf0*/  IADD3 R11, P2, P3, RZ, RZ, R2 ;  /* 0x000000ffff0b7210 */ /* 0x000fc80007b5e002 */
[----:B------:R-:W-:-:S04]  /*1d00*/  IADD3.X R0, PT, PT, R0, 0x3fe00000, R3, P2, P3 ;  /* 0x3fe0000000007810 */ /* 0x000fc800017e6403 */
[----:B------:R-:W-:-:S07]  /*1d10*/  LOP3.LUT R8, R0, R17, RZ, 0xfc, !PT ;  /* 0x0000001100087212 */ /* 0x000fce00078efcff */
.L_x_5:
[----:B------:R-:W-:Y:S02]  /*1d20*/  IMAD.MOV.U32 R2, RZ, RZ, R11 ;  /* 0x000000ffff027224 */ /* 0x000fe400078e000b */
[----:B------:R-:W-:Y:S02]  /*1d30*/  IMAD.MOV.U32 R11, RZ, RZ, 0x0 ;  /* 0x00000000ff0b7424 */ /* 0x000fe400078e00ff */
[----:B------:R-:W-:Y:S02]  /*1d40*/  IMAD.MOV.U32 R0, RZ, RZ, R4 ;  /* 0x000000ffff007224 */ /* 0x000fe400078e0004 */
[----:B------:R-:W-:Y:S01]  /*1d50*/  IMAD.MOV.U32 R3, RZ, RZ, R8 ;  /* 0x000000ffff037224 */ /* 0x000fe200078e0008 */
[----:B------:R-:W-:Y:S06]  /*1d60*/  RET.REL.NODEC R10 `(_Z8source_EPffii) ;  /* 0xffffffe00aa47950 */ /* 0x000fec0003c3ffff */
.L_x_9:
        /* <DEDUP_REMOVED lines=9> */
.L_x_11:


//--------------------- .nv.global.init           --------------------------
	.section	.nv.global.init,"aw",@progbits
	.align	16
.nv.global.init:
	.type		__cudart_sin_cos_coeffs,@object
	.size		__cudart_sin_cos_coeffs,(__cudart_i2opi_d - __cudart_sin_cos_coeffs)
__cudart_sin_cos_coeffs:
        /*0000*/ 	.byte	0x46, 0xd2, 0xb0, 0x2c, 0xf1, 0xe5, 0x5a, 0xbe, 0x92, 0xe3, 0xac, 0x69, 0xe3, 0x1d, 0xc7, 0x3e
        /*0010*/ 	.byte	0xa1, 0x62, 0xdb, 0x19, 0xa0, 0x01, 0x2a, 0xbf, 0x18, 0x08, 0x11, 0x11, 0x11, 0x11, 0x81, 0x3f
        /*0020*/ 	.byte	0x54, 0x55, 0x55, 0x55, 0x55, 0x55, 0xc5, 0xbf, 0x00, 0x00, 0x00, 0x00, 0x00, 0x00, 0x00, 0x00
        /*0030*/ 	.byte	0x00, 0x00, 0x00, 0x00, 0x00, 0x00, 0x00, 0x00, 0x64, 0x81, 0xfd, 0x20, 0x83, 0xff, 0xa8, 0xbd
        /*0040*/ 	.byte	0x28, 0x85, 0xef, 0xc1, 0xa7, 0xee, 0x21, 0x3e, 0xd9, 0xe6, 0x06, 0x8e, 0x4f, 0x7e, 0x92, 0xbe
        /*0050*/ 	.byte	0xe9, 0xbc, 0xdd, 0x19, 0xa0, 0x01, 0xfa, 0x3e, 0x47, 0x5d, 0xc1, 0x16, 0x6c, 0xc1, 0x56, 0xbf
        /*0060*/ 	.byte	0x51, 0x55, 0x55, 0x55, 0x55, 0x55, 0xa5, 0x3f, 0x00, 0x00, 0x00, 0x00, 0x00, 0x00, 0xe0, 0xbf
        /*0070*/ 	.byte	0x00, 0x00, 0x00, 0x00, 0x00, 0x00, 0xf0, 0x3f, 0x00, 0x00, 0x00, 0x00, 0x00, 0x00, 0x00, 0x00
	.type		__cudart_i2opi_d,@object
	.size		__cudart_i2opi_d,(.L_0 - __cudart_i2opi_d)
__cudart_i2opi_d:
        /* <DEDUP_REMOVED lines=9> */
.L_0:


//--------------------- .nv.shared.reserved.0     --------------------------
	.section	.nv.shared.reserved.0,"aw",@nobits
	.weak		__nv_reservedSMEM_offset_0_alias
	.size		__nv_reservedSMEM_offset_0_alias, 0, 64
	.other		__nv_reservedSMEM_offset_0_alias,@"STO_CUDA_RESERVED_SHARED STV_DEFAULT"
__nv_reservedSMEM_offset_0_alias:
	.zero		0
	.zero		64


//--------------------- .nv.constant0._Z6step_EPfS_S_ffff --------------------------
	.section	.nv.constant0._Z6step_EPfS_S_ffff,"a",@progbits
	.sectionflags	@""
	.align	4
.nv.constant0._Z6step_EPfS_S_ffff:
	.zero		936


//--------------------- .nv.constant0._Z6step_HPfS_S_ffff --------------------------
	.section	.nv.constant0._Z6step_HPfS_S_ffff,"a",@progbits
	.sectionflags	@""
	.align	4
.nv.constant0._Z6step_HPfS_S_ffff:
	.zero		936


//--------------------- .nv.constant0._Z8source_EPffii --------------------------
	.section	.nv.constant0._Z8source_EPffii,"a",@progbits
	.sectionflags	@""
	.align	4
.nv.constant0._Z8source_EPffii:
	.zero		916


//--------------------- SYMBOLS --------------------------

	.type		.nv.reservedSmem.offset0,@object
	.size		.nv.reservedSmem.offset0,0x4
